	.target	sm_90a

	.elftype	@"ET_EXEC"


//--------------------- .note.nv.tkinfo           --------------------------
	.section	.note.nv.tkinfo,"",@"SHT_NOTE"
	.sectionflags	@"SHF_NOTE_NV_TKINFO"
	.tkinfo
        /*0018*/ 	.word	0x00000002
        /*0030*/ 	.string	""
        /*0030*/ 	.string	"ptxas"
        /*0030*/ 	.string	"Cuda compilation tools, release 13.0, V13.0.88"
        /*0030*/ 	.string	"Build cuda_13.0.r13.0/compiler.36424714_0"
        /*0030*/ 	.string	"-v  -suppress-debug-info  -lineinfo  -arch sm_90a "



//--------------------- .note.nv.cuinfo           --------------------------
	.section	.note.nv.cuinfo,"",@"SHT_NOTE"
	.sectionflags	@"SHF_NOTE_NV_CUINFO"
        /*0018*/ 	.short	0x0002
        /*001a*/ 	.short	0x005a
        /*001c*/ 	.short	0x0082
	.zero		2


//--------------------- .nv.info                  --------------------------
	.section	.nv.info,"",@"SHT_CUDA_INFO"
	.align	4


	//----- nvinfo : EIATTR_REGCOUNT
	.align		4
        /*0000*/ 	.byte	0x04, 0x2f
        /*0002*/ 	.short	(.L_1 - .L_0)
	.align		4
.L_0:
        /*0004*/ 	.word	index@(gluon_wgmma)
        /*0008*/ 	.word	0x0000009a


	//----- nvinfo : EIATTR_FRAME_SIZE
	.align		4
.L_1:
        /*000c*/ 	.byte	0x04, 0x11
        /*000e*/ 	.short	(.L_3 - .L_2)
	.align		4
.L_2:
        /*0010*/ 	.word	index@(gluon_wgmma)
        /*0014*/ 	.word	0x00000000


	//----- nvinfo : EIATTR_MIN_STACK_SIZE
	.align		4
.L_3:
        /*0018*/ 	.byte	0x04, 0x12
        /*001a*/ 	.short	(.L_5 - .L_4)
	.align		4
.L_4:
        /*001c*/ 	.word	index@(gluon_wgmma)
        /*0020*/ 	.word	0x00000000
.L_5:


//--------------------- .nv.compat                --------------------------
	.section	.nv.compat,"",@"SHT_CUDA_COMPAT_INFO"
	.align	4
        /*0000*/ 	.byte	0x02, 0x09, 0x01, 0x00, 0x02, 0x02, 0x04, 0x00, 0x02, 0x05, 0x05, 0x00, 0x03, 0x07, 0x01, 0x01
        /*0010*/ 	.byte	0x02, 0x03, 0x03, 0x00, 0x02, 0x06, 0x01, 0x00, 0x04, 0x0b, 0x08, 0x00, 0x00, 0x00, 0x00, 0x00
        /*0020*/ 	.byte	0x00, 0x00, 0x00, 0x00


//--------------------- .nv.info.gluon_wgmma      --------------------------
	.section	.nv.info.gluon_wgmma,"",@"SHT_CUDA_INFO"
	.sectionflags	@""
	.align	4


	//----- nvinfo : EIATTR_CUDA_API_VERSION
	.align		4
        /*0000*/ 	.byte	0x04, 0x37
        /*0002*/ 	.short	(.L_7 - .L_6)
.L_6:
        /*0004*/ 	.word	0x00000082


	//----- nvinfo : EIATTR_KPARAM_INFO
	.align		4
.L_7:
        /*0008*/ 	.byte	0x04, 0x17
        /*000a*/ 	.short	(.L_9 - .L_8)
.L_8:
        /*000c*/ 	.word	0x00000000
        /*0010*/ 	.short	0x000a
        /*0012*/ 	.short	0x0048
        /*0014*/ 	.byte	0x00, 0xf4, 0x21, 0x00


	//----- nvinfo : EIATTR_KPARAM_INFO
	.align		4
.L_9:
        /*0018*/ 	.byte	0x04, 0x17
        /*001a*/ 	.short	(.L_11 - .L_10)
.L_10:
        /*001c*/ 	.word	0x00000000
        /*0020*/ 	.short	0x0009
        /*0022*/ 	.short	0x0040
        /*0024*/ 	.byte	0x00, 0xf4, 0x21, 0x00


	//----- nvinfo : EIATTR_KPARAM_INFO
	.align		4
.L_11:
        /*0028*/ 	.byte	0x04, 0x17
        /*002a*/ 	.short	(.L_13 - .L_12)
.L_12:
        /*002c*/ 	.word	0x00000000
        /*0030*/ 	.short	0x0008
        /*0032*/ 	.short	0x0038
        /*0034*/ 	.byte	0x00, 0xf0, 0x21, 0x00


	//----- nvinfo : EIATTR_KPARAM_INFO
	.align		4
.L_13:
        /*0038*/ 	.byte	0x04, 0x17
        /*003a*/ 	.short	(.L_15 - .L_14)
.L_14:
        /*003c*/ 	.word	0x00000000
        /*0040*/ 	.short	0x0007
        /*0042*/ 	.short	0x0030
        /*0044*/ 	.byte	0x00, 0xf0, 0x21, 0x00


	//----- nvinfo : EIATTR_KPARAM_INFO
	.align		4
.L_15:
        /*0048*/ 	.byte	0x04, 0x17
        /*004a*/ 	.short	(.L_17 - .L_16)
.L_16:
        /*004c*/ 	.word	0x00000000
        /*0050*/ 	.short	0x0006
        /*0052*/ 	.short	0x0028
        /*0054*/ 	.byte	0x00, 0xf0, 0x21, 0x00


	//----- nvinfo : EIATTR_KPARAM_INFO
	.align		4
.L_17:
        /*0058*/ 	.byte	0x04, 0x17
        /*005a*/ 	.short	(.L_19 - .L_18)
.L_18:
        /*005c*/ 	.word	0x00000000
        /*0060*/ 	.short	0x0005
        /*0062*/ 	.short	0x0020
        /*0064*/ 	.byte	0x00, 0xf0, 0x11, 0x00


	//----- nvinfo : EIATTR_KPARAM_INFO
	.align		4
.L_19:
        /*0068*/ 	.byte	0x04, 0x17
        /*006a*/ 	.short	(.L_21 - .L_20)
.L_20:
        /*006c*/ 	.word	0x00000000
        /*0070*/ 	.short	0x0004
        /*0072*/ 	.short	0x001c
        /*0074*/ 	.byte	0x00, 0xf0, 0x11, 0x00


	//----- nvinfo : EIATTR_KPARAM_INFO
	.align		4
.L_21:
        /*0078*/ 	.byte	0x04, 0x17
        /*007a*/ 	.short	(.L_23 - .L_22)
.L_22:
        /*007c*/ 	.word	0x00000000
        /*0080*/ 	.short	0x0003
        /*0082*/ 	.short	0x0018
        /*0084*/ 	.byte	0x00, 0xf0, 0x11, 0x00


	//----- nvinfo : EIATTR_KPARAM_INFO
	.align		4
.L_23:
        /*0088*/ 	.byte	0x04, 0x17
        /*008a*/ 	.short	(.L_25 - .L_24)
.L_24:
        /*008c*/ 	.word	0x00000000
        /*0090*/ 	.short	0x0002
        /*0092*/ 	.short	0x0010
        /*0094*/ 	.byte	0x00, 0xf4, 0x21, 0x00


	//----- nvinfo : EIATTR_KPARAM_INFO
	.align		4
.L_25:
        /*0098*/ 	.byte	0x04, 0x17
        /*009a*/ 	.short	(.L_27 - .L_26)
.L_26:
        /*009c*/ 	.word	0x00000000
        /*00a0*/ 	.short	0x0001
        /*00a2*/ 	.short	0x0008
        /*00a4*/ 	.byte	0x00, 0xf4, 0x21, 0x00


	//----- nvinfo : EIATTR_KPARAM_INFO
	.align		4
.L_27:
        /*00a8*/ 	.byte	0x04, 0x17
        /*00aa*/ 	.short	(.L_29 - .L_28)
.L_28:
        /*00ac*/ 	.word	0x00000000
        /*00b0*/ 	.short	0x0000
        /*00b2*/ 	.short	0x0000
        /*00b4*/ 	.byte	0x00, 0xf4, 0x21, 0x00


	//----- nvinfo : EIATTR_SPARSE_MMA_MASK
	.align		4
.L_29:
        /*00b8*/ 	.byte	0x03, 0x50
        /*00ba*/ 	.short	0x0000


	//----- nvinfo : EIATTR_MAXREG_COUNT
	.align		4
        /*00bc*/ 	.byte	0x03, 0x1b
        /*00be*/ 	.short	0x00ff


	//----- nvinfo : EIATTR_NUM_BARRIERS
	.align		4
        /*00c0*/ 	.byte	0x02, 0x4c
        /*00c2*/ 	.byte	0x01
	.zero		1


	//----- nvinfo : EIATTR_MERCURY_ISA_VERSION
	.align		4
        /*00c4*/ 	.byte	0x03, 0x5f
        /*00c6*/ 	.short	0x0101


	//----- nvinfo : EIATTR_INT_WARP_WIDE_INSTR_OFFSETS
	.align		4
        /*00c8*/ 	.byte	0x04, 0x31
        /*00ca*/ 	.short	(.L_31 - .L_30)


	//   ....[0]....
.L_30:
        /*00cc*/ 	.word	0x000016c0


	//   ....[1]....
        /*00d0*/ 	.word	0x00001750


	//   ....[2]....
        /*00d4*/ 	.word	0x000022a0


	//   ....[3]....
        /*00d8*/ 	.word	0x000022c0


	//   ....[4]....
        /*00dc*/ 	.word	0x000023e0


	//   ....[5]....
        /*00e0*/ 	.word	0x00002440


	//   ....[6]....
        /*00e4*/ 	.word	0x00002db0


	//----- nvinfo : EIATTR_COOP_GROUP_MASK_REGIDS
	.align		4
.L_31:
        /*00e8*/ 	.byte	0x04, 0x29
        /*00ea*/ 	.short	(.L_33 - .L_32)


	//   ....[0]....
.L_32:
        /*00ec*/ 	.word	0xffffffff


	//   ....[1]....
        /*00f0*/ 	.word	0xffffffff


	//   ....[2]....
        /*00f4*/ 	.word	0xffffffff


	//----- nvinfo : EIATTR_COOP_GROUP_INSTR_OFFSETS
	.align		4
.L_33:
        /*00f8*/ 	.byte	0x04, 0x28
        /*00fa*/ 	.short	(.L_35 - .L_34)


	//   ....[0]....
.L_34:
        /*00fc*/ 	.word	0x00000160


	//   ....[1]....
        /*0100*/ 	.word	0x00000730


	//   ....[2]....
        /*0104*/ 	.word	0x00000d40


	//----- nvinfo : EIATTR_MBARRIER_INSTR_OFFSETS
	.align		4
.L_35:
        /*0108*/ 	.byte	0x04, 0x39
        /*010a*/ 	.short	(.L_37 - .L_36)


	//   ....[0]....
.L_36:
        /*010c*/ 	.word	0x000017d0
        /*0110*/ 	.word	0x000000ff
        /*0114*/ 	.word	0x00014000
        /*0118*/ 	.short	0x0100
        /*011a*/ 	.byte	0x20
	.zero		1


	//   ....[1]....
        /*011c*/ 	.word	0x000024d0
        /*0120*/ 	.word	0x000000ff
        /*0124*/ 	.word	0x00014000
        /*0128*/ 	.short	0x010a
        /*012a*/ 	.byte	0x20
	.zero		1


	//   ....[2]....
        /*012c*/ 	.word	0x00002dd0
        /*0130*/ 	.word	0x000000ff
        /*0134*/ 	.word	0x00014000
        /*0138*/ 	.short	0x0108
        /*013a*/ 	.byte	0x20
	.zero		1


	//   ....[3]....
        /*013c*/ 	.word	0x00003370
        /*0140*/ 	.word	0x000000ff
        /*0144*/ 	.word	0x00014000
        /*0148*/ 	.short	0x010a
        /*014a*/ 	.byte	0x20
	.zero		1


	//----- nvinfo : EIATTR_NUM_MBARRIERS
	.align		4
.L_37:
        /*014c*/ 	.byte	0x03, 0x38
        /*014e*/ 	.short	0x0001


	//----- nvinfo : EIATTR_EXIT_INSTR_OFFSETS
	.align		4
        /*0150*/ 	.byte	0x04, 0x1c
        /*0152*/ 	.short	(.L_39 - .L_38)


	//   ....[0]....
.L_38:
        /*0154*/ 	.word	0x00003360


	//----- nvinfo : EIATTR_REQNTID
	.align		4
.L_39:
        /*0158*/ 	.byte	0x04, 0x10
        /*015a*/ 	.short	(.L_41 - .L_40)
.L_40:
        /*015c*/ 	.word	0x00000080
        /*0160*/ 	.word	0x00000001
        /*0164*/ 	.word	0x00000001


	//----- nvinfo : EIATTR_CRS_STACK_SIZE
	.align		4
.L_41:
        /*0168*/ 	.byte	0x04, 0x1e
        /*016a*/ 	.short	(.L_43 - .L_42)
.L_42:
        /*016c*/ 	.word	0x00000000


	//----- nvinfo : EIATTR_CBANK_PARAM_SIZE
	.align		4
.L_43:
        /*0170*/ 	.byte	0x03, 0x19
        /*0172*/ 	.short	0x0050


	//----- nvinfo : EIATTR_PARAM_CBANK
	.align		4
        /*0174*/ 	.byte	0x04, 0x0a
        /*0176*/ 	.short	(.L_45 - .L_44)
	.align		4
.L_44:
        /*0178*/ 	.word	index@(.nv.constant0.gluon_wgmma)
        /*017c*/ 	.short	0x0210
        /*017e*/ 	.short	0x0050


	//----- nvinfo : EIATTR_SW_WAR
	.align		4
.L_45:
        /*0180*/ 	.byte	0x04, 0x36
        /*0182*/ 	.short	(.L_47 - .L_46)
.L_46:
        /*0184*/ 	.word	0x00000008
.L_47:


//--------------------- .nv.callgraph             --------------------------
	.section	.nv.callgraph,"",@"SHT_CUDA_CALLGRAPH"
	.align	4
	.sectionentsize	8
	.align		4
        /*0000*/ 	.word	0x00000000
	.align		4
        /*0004*/ 	.word	0xffffffff
	.align		4
        /*0008*/ 	.word	0x00000000
	.align		4
        /*000c*/ 	.word	0xfffffffe
	.align		4
        /*0010*/ 	.word	0x00000000
	.align		4
        /*0014*/ 	.word	0xfffffffd
	.align		4
        /*0018*/ 	.word	0x00000000
	.align		4
        /*001c*/ 	.word	0xfffffffc


//--------------------- .text.gluon_wgmma         --------------------------
	.section	.text.gluon_wgmma,"ax",@progbits
	.align	128
        .global         gluon_wgmma
        .type           gluon_wgmma,@function
        .size           gluon_wgmma,(.L_x_52 - gluon_wgmma)
        .other          gluon_wgmma,@"STO_CUDA_ENTRY STV_DEFAULT"
gluon_wgmma:
.text.gluon_wgmma:
[----:B------:R-:W-:Y:S01]  /*0000*/  LDC R1, c[0x0][0x28] ;  /* 0x00000a00ff017b82 */ /* 0x000fe20000000800 */
[----:B------:R-:W1:Y:S07]  /*0010*/  S2R R0, SR_TID.X ;  /* 0x0000000000007919 */ /* 0x000e6e0000002100 */
[----:B------:R-:W2:Y:S01]  /*0020*/  S2UR UR4, SR_CgaCtaId ;  /* 0x00000000000479c3 */ /* 0x000ea20000008800 */
[----:B------:R-:W-:Y:S01]  /*0030*/  MOV R2, 0x400 ;  /* 0x0000040000027802 */ /* 0x000fe20000000f00 */
[----:B------:R-:W-:Y:S01]  /*0040*/  BSSY B0, `(.L_x_0) ;  /* 0x0000020000007945 */ /* 0x000fe20003800000 */
[----:B------:R-:W3:Y:S02]  /*0050*/  S2R R4, SR_CTAID.Y ;  /* 0x0000000000047919 */ /* 0x000ee40000002600 */
[----:B------:R-:W-:Y:S01]  /*0060*/  R2UR UR32, R2 ;  /* 0x00000000022072ca */ /* 0x000fe200000e0000 */
[----:B------:R-:W3:Y:S02]  /*0070*/  S2R R9, SR_CTAID.Z ;  /* 0x0000000000097919 */ /* 0x000ee40000002700 */
[----:B------:R-:W4:Y:S01]  /*0080*/  LDC R13, c[0x0][0x228] ;  /* 0x00008a00ff0d7b82 */ /* 0x000f220000000800 */
[----:B------:R-:W5:Y:S07]  /*0090*/  S2R R5, SR_CTAID.X ;  /* 0x0000000000057919 */ /* 0x000f6e0000002500 */
[----:B------:R-:W3:Y:S08]  /*00a0*/  LDC R18, c[0x0][0x230] ;  /* 0x00008c00ff127b82 */ /* 0x000ef00000000800 */
[----:B------:R-:W5:Y:S01]  /*00b0*/  LDC R6, c[0x0][0xc] ;  /* 0x00000300ff067b82 */ /* 0x000f620000000800 */
[----:B--2---:R-:W-:Y:S01]  /*00c0*/  ULEA UR32, UR4, UR32, 0x18 ;  /* 0x0000002004207291 */ /* 0x004fe2000f8ec03f */
[----:B-1----:R-:W-:-:S06]  /*00d0*/  LOP3.LUT R7, R0, 0x7f, RZ, 0xc0, !PT ;  /* 0x0000007f00077812 */ /* 0x002fcc00078ec0ff */
[----:B------:R-:W1:Y:S01]  /*00e0*/  LDC R8, c[0x0][0x10] ;  /* 0x00000400ff087b82 */ /* 0x000e620000000800 */
[----:B----4-:R-:W-:Y:S01]  /*00f0*/  VIADD R13, R13, 0xffffffff ;  /* 0xffffffff0d0d7836 */ /* 0x010fe20000000000 */
[C---:B------:R-:W-:Y:S02]  /*0100*/  ISETP.GE.U32.AND P0, PT, R7.reuse, 0x20, PT ;  /* 0x000000200700780c */ /* 0x040fe40003f06070 */
[C---:B------:R-:W-:Y:S02]  /*0110*/  ISETP.NE.U32.AND P1, PT, R7.reuse, RZ, PT ;  /* 0x000000ff0700720c */ /* 0x040fe40003f25070 */
[----:B------:R-:W-:Y:S01]  /*0120*/  LEA R11, R7, UR32, 0x2 ;  /* 0x00000020070b7c11 */ /* 0x000fe2000f8e10ff */
[----:B---3--:R-:W-:Y:S01]  /*0130*/  VIADD R12, R18, 0xffffffff ;  /* 0xffffffff120c7836 */ /* 0x008fe20000000000 */
[----:B------:R-:W2:Y:S07]  /*0140*/  LDC.64 R2, c[0x0][0x250] ;  /* 0x00009400ff027b82 */ /* 0x000eae0000000a00 */
[----:B------:R3:W-:Y:S01]  /*0150*/  @!P0 STS [R11], RZ ;  /* 0x000000ff0b008388 */ /* 0x0007e20000000800 */
[----:B------:R-:W-:-:S03]  /*0160*/  NOP ;  /* 0x0000000000007918 */ /* 0x000fc60000000000 */
[----:B------:R3:W-:Y:S01]  /*0170*/  @!P1 STS [UR32+0x24], R13 ;  /* 0x0000240dff009988 */ /* 0x0007e20008000820 */
[----:B-1----:R-:W-:-:S03]  /*0180*/  IMAD R4, R9, R8, R4 ;  /* 0x0000000809047224 */ /* 0x002fc600078e0204 */
[----:B------:R3:W-:Y:S01]  /*0190*/  @!P1 STS [UR32+0x20], R12 ;  /* 0x0000200cff009988 */ /* 0x0007e20008000820 */
[----:B-----5:R-:W-:-:S04]  /*01a0*/  IMAD R4, R4, R6, R5 ;  /* 0x0000000604047224 */ /* 0x020fc800078e0205 */
[----:B------:R-:W-:-:S05]  /*01b0*/  IMAD R10, R4, 0x180, RZ ;  /* 0x00000180040a7824 */ /* 0x000fca00078e02ff */
[----:B--2---:R-:W-:Y:S01]  /*01c0*/  IADD3 R4, P2, R10, R2, RZ ;  /* 0x000000020a047210 */ /* 0x004fe20007f5e0ff */
[----:B---3--:R-:W-:-:S12]  /*01d0*/  @P1 BRA `(.L_x_1) ;  /* 0x0000000000181947 */ /* 0x008fd80003800000 */
[----:B------:R-:W1:Y:S01]  /*01e0*/  LDS R5, [UR32+0x8] ;  /* 0x00000820ff057984 */ /* 0x000e620008000800 */
[----:B------:R-:W2:Y:S01]  /*01f0*/  LDC.64 R8, c[0x0][0x210] ;  /* 0x00008400ff087b82 */ /* 0x000ea20000000a00 */
[----:B------:R-:W-:Y:S02]  /*0200*/  IMAD.MOV.U32 R6, RZ, RZ, 0x70 ;  /* 0x00000070ff067424 */ /* 0x000fe400078e00ff */
[----:B--2---:R2:W-:Y:S03]  /*0210*/  STS.64 [UR32], R8 ;  /* 0x00000008ff007988 */ /* 0x0045e60008000a20 */
[----:B-1----:R-:W-:-:S05]  /*0220*/  LOP3.LUT R5, R5, 0x10, R6, 0xd8, !PT ;  /* 0x0000001005057812 */ /* 0x002fca00078ed806 */
[----:B------:R2:W-:Y:S02]  /*0230*/  STS [UR32+0x8], R5 ;  /* 0x00000805ff007988 */ /* 0x0005e40008000820 */
.L_x_1:
[----:B------:R-:W-:Y:S05]  /*0240*/  BSYNC B0 ;  /* 0x0000000000007941 */ /* 0x000fea0003800000 */
.L_x_0:
[----:B------:R-:W-:Y:S04]  /*0250*/  BSSY B0, `(.L_x_2) ;  /* 0x000000a000007945 */ /* 0x000fe80003800000 */
[----:B------:R-:W-:Y:S05]  /*0260*/  @P1 BRA `(.L_x_3) ;  /* 0x0000000000201947 */ /* 0x000fea0003800000 */
[----:B--2---:R-:W1:Y:S01]  /*0270*/  LDS R5, [UR32+0x34] ;  /* 0x00003420ff057984 */ /* 0x004e620008000800 */
[----:B------:R-:W-:Y:S02]  /*0280*/  IMAD.MOV.U32 R6, RZ, RZ, 0x3f000000 ;  /* 0x3f000000ff067424 */ /* 0x000fe400078e00ff */
[----:B------:R-:W-:Y:S01]  /*0290*/  @!P1 IMAD.MOV.U32 R8, RZ, RZ, 0xff ;  /* 0x000000ffff089424 */ /* 0x000fe200078e00ff */
[----:B------:R-:W2:Y:S02]  /*02a0*/  @!P1 LDS R9, [UR32+0x38] ;  /* 0x00003820ff099984 */ /* 0x000ea40008000800 */
[----:B-1----:R-:W-:Y:S02]  /*02b0*/  LOP3.LUT R5, R5, 0xff000000, R6, 0xb8, !PT ;  /* 0xff00000005057812 */ /* 0x002fe400078eb806 */
[----:B--2---:R-:W-:-:S03]  /*02c0*/  @!P1 LOP3.LUT R6, R9, 0xff, R8, 0xb8, !PT ;  /* 0x000000ff09069812 */ /* 0x004fc600078eb808 */
[----:B------:R1:W-:Y:S04]  /*02d0*/  STS [UR32+0x34], R5 ;  /* 0x00003405ff007988 */ /* 0x0003e80008000820 */
[----:B------:R1:W-:Y:S02]  /*02e0*/  @!P1 STS [UR32+0x38], R6 ;  /* 0x00003806ff009988 */ /* 0x0003e40008000820 */
.L_x_3:
[----:B------:R-:W-:Y:S05]  /*02f0*/  BSYNC B0 ;  /* 0x0000000000007941 */ /* 0x000fea0003800000 */
.L_x_2:
[----:B------:R-:W-:Y:S04]  /*0300*/  BSSY B0, `(.L_x_4) ;  /* 0x000000e000007945 */ /* 0x000fe80003800000 */
[----:B------:R-:W-:Y:S05]  /*0310*/  @P1 BRA `(.L_x_5) ;  /* 0x0000000000301947 */ /* 0x000fea0003800000 */
[----:B-1----:R-:W1:Y:S01]  /*0320*/  LDS R6, [UR32+0x34] ;  /* 0x00003420ff067984 */ /* 0x002e620008000800 */
[----:B--2---:R-:W2:Y:S03]  /*0330*/  LDC.64 R8, c[0x0][0x238] ;  /* 0x00008e00ff087b82 */ /* 0x004ea60000000a00 */
[----:B------:R-:W3:Y:S01]  /*0340*/  LDS R5, [UR32+0x1c] ;  /* 0x00001c20ff057984 */ /* 0x000ee20008000800 */
[C---:B--2---:R-:W-:Y:S01]  /*0350*/  SHF.L.U64.HI R9, R8.reuse, 0x1, R9 ;  /* 0x0000000108097819 */ /* 0x044fe20000010209 */
[----:B------:R-:W-:-:S03]  /*0360*/  IMAD.SHL.U32 R8, R8, 0x2, RZ ;  /* 0x0000000208087824 */ /* 0x000fc600078e00ff */
[--C-:B------:R-:W-:Y:S02]  /*0370*/  SHF.R.U32.HI R14, RZ, 0x4, R9.reuse ;  /* 0x00000004ff0e7819 */ /* 0x100fe40000011609 */
[----:B------:R-:W-:-:S05]  /*0380*/  SHF.R.U64 R8, R8, 0x4, R9 ;  /* 0x0000000408087819 */ /* 0x000fca0000001209 */
[----:B------:R4:W-:Y:S01]  /*0390*/  STS [UR32+0xc], R8 ;  /* 0x00000c08ff007988 */ /* 0x0009e20008000820 */
[----:B-1----:R-:W-:Y:S02]  /*03a0*/  LOP3.LUT R6, R6, 0x7, RZ, 0xb8, !PT ;  /* 0x0000000706067812 */ /* 0x002fe400078eb8ff */
[----:B---3--:R-:W-:-:S03]  /*03b0*/  LOP3.LUT R5, R5, 0xf, R14, 0xb8, !PT ;  /* 0x0000000f05057812 */ /* 0x008fc600078eb80e */
[----:B------:R4:W-:Y:S04]  /*03c0*/  STS [UR32+0x34], R6 ;  /* 0x00003406ff007988 */ /* 0x0009e80008000820 */
[----:B------:R4:W-:Y:S02]  /*03d0*/  STS [UR32+0x1c], R5 ;  /* 0x00001c05ff007988 */ /* 0x0009e40008000820 */
.L_x_5:
[----:B------:R-:W-:Y:S05]  /*03e0*/  BSYNC B0 ;  /* 0x0000000000007941 */ /* 0x000fea0003800000 */
.L_x_4:
[----:B------:R-:W-:Y:S04]  /*03f0*/  BSSY B1, `(.L_x_6) ;  /* 0x000001c000017945 */ /* 0x000fe80003800000 */
[----:B------:R-:W-:Y:S01]  /*0400*/  BSSY B0, `(.L_x_7) ;  /* 0x0000017000007945 */ /* 0x000fe20003800000 */
[----:B------:R-:W-:Y:S01]  /*0410*/  IMAD.MOV.U32 R14, RZ, RZ, RZ ;  /* 0x000000ffff0e7224 */ /* 0x000fe200078e00ff */
[----:B------:R-:W-:Y:S02]  /*0420*/  LEA.HI.X.SX32 R15, R10, R3, 0x1, P2 ;  /* 0x000000030a0f7211 */ /* 0x000fe400010f0eff */
[----:B------:R-:W-:Y:S05]  /*0430*/  @P1 BRA `(.L_x_8) ;  /* 0x0000000000201947 */ /* 0x000fea0003800000 */
[----:B-12-4-:R-:W1:Y:S02]  /*0440*/  LDS R5, [UR32+0x34] ;  /* 0x00003420ff057984 */ /* 0x016e640008000800 */
[----:B-1----:R-:W-:-:S05]  /*0450*/  LOP3.LUT R5, R5, 0x38, RZ, 0xb8, !PT ;  /* 0x0000003805057812 */ /* 0x002fca00078eb8ff */
[----:B------:R1:W-:Y:S01]  /*0460*/  STS [UR32+0x34], R5 ;  /* 0x00003405ff007988 */ /* 0x0003e20008000820 */
[----:B------:R-:W-:Y:S05]  /*0470*/  @P1 BRA `(.L_x_9) ;  /* 0x0000000000201947 */ /* 0x000fea0003800000 */
[----:B-1----:R-:W1:Y:S01]  /*0480*/  LDS R5, [UR32+0x8] ;  /* 0x00000820ff057984 */ /* 0x002e620008000800 */
[----:B------:R-:W-:-:S05]  /*0490*/  IMAD.MOV.U32 R6, RZ, RZ, 0x780 ;  /* 0x00000780ff067424 */ /* 0x000fca00078e00ff */
[----:B-1----:R-:W-:-:S05]  /*04a0*/  LOP3.LUT R5, R5, 0x300, R6, 0xd8, !PT ;  /* 0x0000030005057812 */ /* 0x002fca00078ed806 */
[----:B------:R3:W-:Y:S02]  /*04b0*/  STS [UR32+0x8], R5 ;  /* 0x00000805ff007988 */ /* 0x0007e40008000820 */
.L_x_8:
[----:B------:R-:W-:Y:S05]  /*04c0*/  @P1 BRA `(.L_x_10) ;  /* 0x0000000000281947 */ /* 0x000fea0003800000 */
[----:B-1234-:R-:W1:Y:S02]  /*04d0*/  LDS R5, [UR32+0x8] ;  /* 0x00000820ff057984 */ /* 0x01ee640008000800 */
[----:B-1----:R-:W-:-:S05]  /*04e0*/  LOP3.LUT R5, R5, 0x1800, RZ, 0xb8, !PT ;  /* 0x0000180005057812 */ /* 0x002fca00078eb8ff */
[----:B------:R2:W-:Y:S02]  /*04f0*/  STS [UR32+0x8], R5 ;  /* 0x00000805ff007988 */ /* 0x0005e40008000820 */
.L_x_9:
[----:B------:R-:W-:Y:S05]  /*0500*/  @P1 BREAK B0 ;  /* 0x0000000000001942 */ /* 0x000fea0003800000 */
[----:B------:R-:W-:Y:S05]  /*0510*/  @P1 BRA `(.L_x_11) ;  /* 0x0000000000241947 */ /* 0x000fea0003800000 */
[----:B------:R-:W3:Y:S01]  /*0520*/  LDS R6, [UR32+0x8] ;  /* 0x00000820ff067984 */ /* 0x000ee20008000800 */
[----:B-12---:R-:W-:-:S05]  /*0530*/  IMAD.MOV.U32 R5, RZ, RZ, 0x6000 ;  /* 0x00006000ff057424 */ /* 0x006fca00078e00ff */
[----:B---3--:R-:W-:-:S04]  /*0540*/  LOP3.LUT R5, R6, 0x6000, R5, 0xd8, !PT ;  /* 0x0000600006057812 */ /* 0x008fc800078ed805 */
[----:B------:R-:W-:-:S05]  /*0550*/  LOP3.LUT R5, R5, 0x400000, RZ, 0xb8, !PT ;  /* 0x0040000005057812 */ /* 0x000fca00078eb8ff */
[----:B------:R5:W-:Y:S02]  /*0560*/  STS [UR32+0x8], R5 ;  /* 0x00000805ff007988 */ /* 0x000be40008000820 */
.L_x_10:
[----:B------:R-:W-:Y:S05]  /*0570*/  BSYNC B0 ;  /* 0x0000000000007941 */ /* 0x000fea0003800000 */
.L_x_7:
[----:B-12345:R-:W1:Y:S02]  /*0580*/  @!P1 LDS R5, [UR32+0x8] ;  /* 0x00000820ff059984 */ /* 0x03ee640008000800 */
[----:B-1----:R-:W-:-:S05]  /*0590*/  @!P1 LOP3.LUT R5, R5, 0x8000, RZ, 0xb8, !PT ;  /* 0x0000800005059812 */ /* 0x002fca00078eb8ff */
[----:B------:R3:W-:Y:S02]  /*05a0*/  @!P1 STS [UR32+0x8], R5 ;  /* 0x00000805ff009988 */ /* 0x0007e40008000820 */
.L_x_11:
[----:B------:R-:W-:Y:S05]  /*05b0*/  BSYNC B1 ;  /* 0x0000000000017941 */ /* 0x000fea0003800000 */
.L_x_6:
[----:B------:R-:W-:Y:S05]  /*05c0*/  WARPSYNC.ALL ;  /* 0x0000000000007948 */ /* 0x000fea0003800000 */
[----:B------:R-:W-:Y:S05]  /*05d0*/  @P0 BRA `(.L_x_12) ;  /* 0x0000000000300947 */ /* 0x000fea0003800000 */
[----:B-123--:R-:W1:Y:S01]  /*05e0*/  S2R R5, SR_LANEID ;  /* 0x0000000000057919 */ /* 0x00ee620000000000 */
[----:B------:R-:W-:Y:S05]  /*05f0*/  WARPSYNC.ALL ;  /* 0x0000000000007948 */ /* 0x000fea0003800000 */
[----:B-1----:R-:W-:-:S05]  /*0600*/  IMAD.SHL.U32 R5, R5, 0x4, RZ ;  /* 0x0000000405057824 */ /* 0x002fca00078e00ff */
[----:B------:R-:W1:Y:S01]  /*0610*/  LDS R17, [R5+UR32] ;  /* 0x0000002005117984 */ /* 0x000e620008000800 */
[----:B------:R-:W-:Y:S02]  /*0620*/  R2UR UR4, R4 ;  /* 0x00000000040472ca */ /* 0x000fe400000e0000 */
[----:B------:R-:W-:Y:S02]  /*0630*/  R2UR UR5, R15 ;  /* 0x000000000f0572ca */ /* 0x000fe400000e0000 */
[----:B------:R-:W-:-:S05]  /*0640*/  IADD3 R8, P2, R5, R4, RZ ;  /* 0x0000000405087210 */ /* 0x000fca0007f5e0ff */
[----:B------:R-:W-:-:S05]  /*0650*/  IMAD.X R9, RZ, RZ, R15, P2 ;  /* 0x000000ffff097224 */ /* 0x000fca00010e060f */
[----:B-1----:R4:W5:Y:S01]  /*0660*/  ATOMG.E.EXCH.STRONG.GPU PT, RZ, [R8], R17 ;  /* 0x0000001108ff73a8 */ /* 0x00296200041ee100 */
[----:B------:R-:W-:-:S04]  /*0670*/  DEPBAR {5,4,3,2,1,0} ;  /* 0x0000003f0000791a */ /* 0x000fc80000000000 */
[----:B------:R4:W-:Y:S01]  /*0680*/  UTMACCTL.IV [UR4] ;  /* 0x00000000040079b9 */ /* 0x0009e20008000000 */
[----:B------:R-:W-:Y:S01]  /*0690*/  NOP ;  /* 0x0000000000007918 */ /* 0x000fe20000000000 */
.L_x_12:
[----:B------:R-:W-:Y:S05]  /*06a0*/  @P0 BRA `(.L_x_13) ;  /* 0x00000000000c0947 */ /* 0x000fea0003800000 */
[----:B------:R0:W-:Y:S01]  /*06b0*/  UTMACMDFLUSH ;  /* 0x00000000000079b7 */ /* 0x0001e20000000000 */
[----:B------:R-:W-:Y:S05]  /*06c0*/  @P0 BRA `(.L_x_13) ;  /* 0x0000000000040947 */ /* 0x000fea0003800000 */
[----:B------:R-:W-:-:S04]  /*06d0*/  DEPBAR.LE SB0, 0x0 ;  /* 0x000080000000791a */ /* 0x000fc80000000000 */
.L_x_13:
[----:B------:R-:W-:Y:S05]  /*06e0*/  WARPSYNC.ALL ;  /* 0x0000000000007948 */ /* 0x000fea0003800000 */
[----:B-----5:R-:W-:Y:S06]  /*06f0*/  BAR.SYNC.DEFER_BLOCKING 0x0 ;  /* 0x0000000000007b1d */ /* 0x020fec0000010000 */
[----:B------:R-:W-:Y:S02]  /*0700*/  BSSY B1, `(.L_x_14) ;  /* 0x000000b000017945 */ /* 0x000fe40003800000 */
[----:B------:R-:W-:Y:S06]  /*0710*/  BAR.SYNC.DEFER_BLOCKING 0x0 ;  /* 0x0000000000007b1d */ /* 0x000fec0000010000 */
[----:B------:R5:W-:Y:S01]  /*0720*/  @!P0 STS [R11], RZ ;  /* 0x000000ff0b008388 */ /* 0x000be20000000800 */
[----:B------:R-:W-:Y:S01]  /*0730*/  NOP ;  /* 0x0000000000007918 */ /* 0x000fe20000000000 */
[----:B------:R-:W-:Y:S05]  /*0740*/  @P1 BRA `(.L_x_15) ;  /* 0x0000000000181947 */ /* 0x000fea0003800000 */
[----:B-123--:R-:W1:Y:S01]  /*0750*/  LDS R5, [UR32+0x8] ;  /* 0x00000820ff057984 */ /* 0x00ee620008000800 */
[----:B----4-:R-:W2:Y:S01]  /*0760*/  LDC.64 R8, c[0x0][0x218] ;  /* 0x00008600ff087b82 */ /* 0x010ea20000000a00 */
[----:B------:R-:W-:Y:S02]  /*0770*/  IMAD.MOV.U32 R6, RZ, RZ, 0x70 ;  /* 0x00000070ff067424 */ /* 0x000fe400078e00ff */
[----:B--2---:R2:W-:Y:S03]  /*0780*/  STS.64 [UR32], R8 ;  /* 0x00000008ff007988 */ /* 0x0045e60008000a20 */
[----:B-1----:R-:W-:-:S05]  /*0790*/  LOP3.LUT R5, R5, 0x10, R6, 0xd8, !PT ;  /* 0x0000001005057812 */ /* 0x002fca00078ed806 */
[----:B------:R2:W-:Y:S02]  /*07a0*/  STS [UR32+0x8], R5 ;  /* 0x00000805ff007988 */ /* 0x0005e40008000820 */
.L_x_15:
[----:B----4-:R-:W-:Y:S05]  /*07b0*/  BSYNC B1 ;  /* 0x0000000000017941 */ /* 0x010fea0003800000 */
.L_x_14:
[----:B------:R-:W-:Y:S04]  /*07c0*/  BSSY B2, `(.L_x_16) ;  /* 0x000000f000027945 */ /* 0x000fe80003800000 */
[----:B------:R-:W-:Y:S04]  /*07d0*/  BSSY B1, `(.L_x_17) ;  /* 0x000000c000017945 */ /* 0x000fe80003800000 */
[----:B------:R-:W-:Y:S05]  /*07e0*/  @P1 BRA `(.L_x_18) ;  /* 0x0000000000281947 */ /* 0x000fea0003800000 */
[----:B-123--:R-:W1:Y:S01]  /*07f0*/  LDS R5, [UR32+0x34] ;  /* 0x00003420ff057984 */ /* 0x00ee620008000800 */
[----:B------:R-:W-:Y:S01]  /*0800*/  IMAD.MOV.U32 R6, RZ, RZ, 0x3f000000 ;  /* 0x3f000000ff067424 */ /* 0x000fe200078e00ff */
[----:B------:R-:W-:Y:S05]  /*0810*/  @P1 BREAK B1 ;  /* 0x0000000000011942 */ /* 0x000fea0003800000 */
[----:B-1----:R-:W-:-:S05]  /*0820*/  LOP3.LUT R5, R5, 0xff000000, R6, 0xb8, !PT ;  /* 0xff00000005057812 */ /* 0x002fca00078eb806 */
[----:B------:R1:W-:Y:S01]  /*0830*/  STS [UR32+0x34], R5 ;  /* 0x00003405ff007988 */ /* 0x0003e20008000820 */
[----:B------:R-:W-:Y:S05]  /*0840*/  @P1 BRA `(.L_x_19) ;  /* 0x0000000000181947 */ /* 0x000fea0003800000 */
[----:B------:R-:W2:Y:S01]  /*0850*/  LDS R6, [UR32+0x38] ;  /* 0x00003820ff067984 */ /* 0x000ea20008000800 */
[----:B-1----:R-:W-:-:S05]  /*0860*/  IMAD.MOV.U32 R5, RZ, RZ, 0x3f ;  /* 0x0000003fff057424 */ /* 0x002fca00078e00ff */
[----:B--2---:R-:W-:-:S05]  /*0870*/  LOP3.LUT R5, R6, 0xff, R5, 0xb8, !PT ;  /* 0x000000ff06057812 */ /* 0x004fca00078eb805 */
[----:B------:R4:W-:Y:S02]  /*0880*/  STS [UR32+0x38], R5 ;  /* 0x00003805ff007988 */ /* 0x0009e40008000820 */
.L_x_18:
[----:B------:R-:W-:Y:S05]  /*0890*/  BSYNC B1 ;  /* 0x0000000000017941 */ /* 0x000fea0003800000 */
.L_x_17:
[----:B------:R1:W-:Y:S02]  /*08a0*/  @!P1 STS [UR32+0x20], R12 ;  /* 0x0000200cff009988 */ /* 0x0003e40008000820 */
.L_x_19:
[----:B------:R-:W-:Y:S05]  /*08b0*/  BSYNC B2 ;  /* 0x0000000000027941 */ /* 0x000fea0003800000 */
.L_x_16:
[----:B------:R-:W-:Y:S05]  /*08c0*/  WARPSYNC.ALL ;  /* 0x0000000000007948 */ /* 0x000fea0003800000 */
[----:B-1----:R-:W1:Y:S01]  /*08d0*/  LDC R12, c[0x0][0x22c] ;  /* 0x00008b00ff0c7b82 */ /* 0x002e620000000800 */
[----:B------:R-:W-:Y:S01]  /*08e0*/  BSSY B2, `(.L_x_20) ;  /* 0x0000010000027945 */ /* 0x000fe20003800000 */
[----:B-1----:R-:W-:-:S05]  /*08f0*/  VIADD R12, R12, 0xffffffff ;  /* 0xffffffff0c0c7836 */ /* 0x002fca0000000000 */
[----:B------:R1:W-:Y:S01]  /*0900*/  @!P1 STS [UR32+0x24], R12 ;  /* 0x0000240cff009988 */ /* 0x0003e20008000820 */
[----:B------:R-:W-:Y:S05]  /*0910*/  @P1 BRA `(.L_x_21) ;  /* 0x0000000000301947 */ /* 0x000fea0003800000 */
[----:B------:R-:W1:Y:S01]  /*0920*/  LDS R6, [UR32+0x34] ;  /* 0x00003420ff067984 */ /* 0x000e620008000800 */
[----:B--2---:R-:W2:Y:S03]  /*0930*/  LDC.64 R8, c[0x0][0x240] ;  /* 0x00009000ff087b82 */ /* 0x004ea60000000a00 */
[----:B---34-:R-:W3:Y:S01]  /*0940*/  LDS R5, [UR32+0x1c] ;  /* 0x00001c20ff057984 */ /* 0x018ee20008000800 */
        /* <DEDUP_REMOVED lines=9> */
.L_x_21:
[----:B------:R-:W-:Y:S05]  /*09e0*/  BSYNC B2 ;  /* 0x0000000000027941 */ /* 0x000fea0003800000 */
.L_x_20:
[----:B------:R-:W-:Y:S04]  /*09f0*/  BSSY B3, `(.L_x_22) ;  /* 0x000001a000037945 */ /* 0x000fe80003800000 */
[----:B------:R-:W-:Y:S04]  /*0a00*/  BSSY B2, `(.L_x_23) ;  /* 0x0000015000027945 */ /* 0x000fe80003800000 */
[----:B------:R-:W-:Y:S05]  /*0a10*/  @P1 BRA `(.L_x_24) ;  /* 0x0000000000201947 */ /* 0x000fea0003800000 */
[----:B--234-:R-:W2:Y:S02]  /*0a20*/  LDS R5, [UR32+0x34] ;  /* 0x00003420ff057984 */ /* 0x01cea40008000800 */
[----:B--2---:R-:W-:-:S05]  /*0a30*/  LOP3.LUT R5, R5, 0x38, RZ, 0xb8, !PT ;  /* 0x0000003805057812 */ /* 0x004fca00078eb8ff */
[----:B------:R2:W-:Y:S01]  /*0a40*/  STS [UR32+0x34], R5 ;  /* 0x00003405ff007988 */ /* 0x0005e20008000820 */
[----:B------:R-:W-:Y:S05]  /*0a50*/  @P1 BRA `(.L_x_25) ;  /* 0x0000000000201947 */ /* 0x000fea0003800000 */
[----:B--2---:R-:W2:Y:S01]  /*0a60*/  LDS R5, [UR32+0x8] ;  /* 0x00000820ff057984 */ /* 0x004ea20008000800 */
[----:B------:R-:W-:-:S05]  /*0a70*/  IMAD.MOV.U32 R6, RZ, RZ, 0x780 ;  /* 0x00000780ff067424 */ /* 0x000fca00078e00ff */
[----:B--2---:R-:W-:-:S05]  /*0a80*/  LOP3.LUT R5, R5, 0x300, R6, 0xd8, !PT ;  /* 0x0000030005057812 */ /* 0x004fca00078ed806 */
[----:B------:R2:W-:Y:S02]  /*0a90*/  STS [UR32+0x8], R5 ;  /* 0x00000805ff007988 */ /* 0x0005e40008000820 */
.L_x_24:
[----:B------:R-:W-:Y:S05]  /*0aa0*/  @P1 BRA `(.L_x_26) ;  /* 0x0000000000281947 */ /* 0x000fea0003800000 */
[----:B--234-:R-:W2:Y:S02]  /*0ab0*/  LDS R5, [UR32+0x8] ;  /* 0x00000820ff057984 */ /* 0x01cea40008000800 */
[----:B--2---:R-:W-:-:S05]  /*0ac0*/  LOP3.LUT R5, R5, 0x1800, RZ, 0xb8, !PT ;  /* 0x0000180005057812 */ /* 0x004fca00078eb8ff */
[----:B------:R3:W-:Y:S02]  /*0ad0*/  STS [UR32+0x8], R5 ;  /* 0x00000805ff007988 */ /* 0x0007e40008000820 */
.L_x_25:
[----:B------:R-:W-:Y:S05]  /*0ae0*/  @P1 BREAK B2 ;  /* 0x0000000000021942 */ /* 0x000fea0003800000 */
[----:B------:R-:W-:Y:S05]  /*0af0*/  @P1 BRA `(.L_x_27) ;  /* 0x0000000000241947 */ /* 0x000fea0003800000 */
[----:B--23--:R-:W2:Y:S01]  /*0b00*/  LDS R5, [UR32+0x8] ;  /* 0x00000820ff057984 */ /* 0x00cea20008000800 */
[----:B------:R-:W-:-:S05]  /*0b10*/  IMAD.MOV.U32 R6, RZ, RZ, 0x6000 ;  /* 0x00006000ff067424 */ /* 0x000fca00078e00ff */
[----:B--2---:R-:W-:-:S04]  /*0b20*/  LOP3.LUT R5, R5, 0x6000, R6, 0xd8, !PT ;  /* 0x0000600005057812 */ /* 0x004fc800078ed806 */
[----:B------:R-:W-:-:S05]  /*0b30*/  LOP3.LUT R5, R5, 0x400000, RZ, 0xb8, !PT ;  /* 0x0040000005057812 */ /* 0x000fca00078eb8ff */
[----:B------:R2:W-:Y:S02]  /*0b40*/  STS [UR32+0x8], R5 ;  /* 0x00000805ff007988 */ /* 0x0005e40008000820 */
.L_x_26:
[----:B------:R-:W-:Y:S05]  /*0b50*/  BSYNC B2 ;  /* 0x0000000000027941 */ /* 0x000fea0003800000 */
.L_x_23:
[----:B--234-:R-:W2:Y:S02]  /*0b60*/  @!P1 LDS R5, [UR32+0x8] ;  /* 0x00000820ff059984 */ /* 0x01cea40008000800 */
[----:B--2---:R-:W-:-:S05]  /*0b70*/  @!P1 LOP3.LUT R5, R5, 0x8000, RZ, 0xb8, !PT ;  /* 0x0000800005059812 */ /* 0x004fca00078eb8ff */
[----:B------:R4:W-:Y:S02]  /*0b80*/  @!P1 STS [UR32+0x8], R5 ;  /* 0x00000805ff009988 */ /* 0x0009e40008000820 */
.L_x_27:
[----:B------:R-:W-:Y:S05]  /*0b90*/  BSYNC B3 ;  /* 0x0000000000037941 */ /* 0x000fea0003800000 */
.L_x_22:
[----:B------:R-:W-:Y:S05]  /*0ba0*/  WARPSYNC.ALL ;  /* 0x0000000000007948 */ /* 0x000fea0003800000 */
[----:B------:R-:W-:-:S05]  /*0bb0*/  VIADD R6, R10, 0x80 ;  /* 0x000000800a067836 */ /* 0x000fca0000000000 */
[----:B--234-:R-:W-:-:S04]  /*0bc0*/  IADD3 R5, P2, R6, R2, RZ ;  /* 0x0000000206057210 */ /* 0x01cfc80007f5e0ff */
[----:B------:R-:W-:Y:S01]  /*0bd0*/  LEA.HI.X.SX32 R6, R6, R3, 0x1, P2 ;  /* 0x0000000306067211 */ /* 0x000fe200010f0eff */
[----:B------:R-:W-:Y:S08]  /*0be0*/  @P0 BRA `(.L_x_28) ;  /* 0x0000000000300947 */ /* 0x000ff00003800000 */
[----:B------:R-:W2:Y:S01]  /*0bf0*/  S2R R8, SR_LANEID ;  /* 0x0000000000087919 */ /* 0x000ea20000000000 */
[----:B------:R-:W-:Y:S05]  /*0c00*/  WARPSYNC.ALL ;  /* 0x0000000000007948 */ /* 0x000fea0003800000 */
[----:B--2---:R-:W-:-:S05]  /*0c10*/  IMAD.SHL.U32 R16, R8, 0x4, RZ ;  /* 0x0000000408107824 */ /* 0x004fca00078e00ff */
[----:B------:R-:W2:Y:S01]  /*0c20*/  LDS R17, [R16+UR32] ;  /* 0x0000002010117984 */ /* 0x000ea20008000800 */
[----:B------:R-:W-:Y:S02]  /*0c30*/  R2UR UR4, R5 ;  /* 0x00000000050472ca */ /* 0x000fe400000e0000 */
[----:B------:R-:W-:Y:S02]  /*0c40*/  R2UR UR5, R6 ;  /* 0x00000000060572ca */ /* 0x000fe400000e0000 */
[----:B------:R-:W-:-:S05]  /*0c50*/  IADD3 R8, P2, R16, R5, RZ ;  /* 0x0000000510087210 */ /* 0x000fca0007f5e0ff */
[----:B------:R-:W-:-:S05]  /*0c60*/  IMAD.X R9, RZ, RZ, R6, P2 ;  /* 0x000000ffff097224 */ /* 0x000fca00010e0606 */
[----:B--2---:R2:W3:Y:S01]  /*0c70*/  ATOMG.E.EXCH.STRONG.GPU PT, RZ, [R8], R17 ;  /* 0x0000001108ff73a8 */ /* 0x0044e200041ee100 */
[----:B------:R-:W-:-:S04]  /*0c80*/  DEPBAR {5,4,3,2,1,0} ;  /* 0x0000003f0000791a */ /* 0x000fc80000000000 */
[----:B------:R2:W-:Y:S01]  /*0c90*/  UTMACCTL.IV [UR4] ;  /* 0x00000000040079b9 */ /* 0x0005e20008000000 */
[----:B------:R-:W-:Y:S01]  /*0ca0*/  NOP ;  /* 0x0000000000007918 */ /* 0x000fe20000000000 */
.L_x_28:
[----:B------:R-:W-:Y:S05]  /*0cb0*/  @P0 BRA `(.L_x_29) ;  /* 0x00000000000c0947 */ /* 0x000fea0003800000 */
[----:B------:R0:W-:Y:S01]  /*0cc0*/  UTMACMDFLUSH ;  /* 0x00000000000079b7 */ /* 0x0001e20000000000 */
[----:B------:R-:W-:Y:S05]  /*0cd0*/  @P0 BRA `(.L_x_29) ;  /* 0x0000000000040947 */ /* 0x000fea0003800000 */
[----:B------:R-:W-:-:S04]  /*0ce0*/  DEPBAR.LE SB0, 0x0 ;  /* 0x000080000000791a */ /* 0x000fc80000000000 */
.L_x_29:
[----:B------:R-:W-:Y:S05]  /*0cf0*/  WARPSYNC.ALL ;  /* 0x0000000000007948 */ /* 0x000fea0003800000 */
[----:B---3--:R-:W-:Y:S06]  /*0d00*/  BAR.SYNC.DEFER_BLOCKING 0x0 ;  /* 0x0000000000007b1d */ /* 0x008fec0000010000 */
[----:B------:R-:W-:Y:S02]  /*0d10*/  BSSY B3, `(.L_x_30) ;  /* 0x000000b000037945 */ /* 0x000fe40003800000 */
[----:B------:R-:W-:Y:S06]  /*0d20*/  BAR.SYNC.DEFER_BLOCKING 0x0 ;  /* 0x0000000000007b1d */ /* 0x000fec0000010000 */
[----:B------:R3:W-:Y:S01]  /*0d30*/  @!P0 STS [R11], RZ ;  /* 0x000000ff0b008388 */ /* 0x0007e20000000800 */
[----:B------:R-:W-:Y:S01]  /*0d40*/  NOP ;  /* 0x0000000000007918 */ /* 0x000fe20000000000 */
[----:B------:R-:W-:Y:S05]  /*0d50*/  @P1 BRA `(.L_x_31) ;  /* 0x0000000000181947 */ /* 0x000fea0003800000 */
[----:B--2---:R-:W2:Y:S01]  /*0d60*/  LDS R8, [UR32+0x8] ;  /* 0x00000820ff087984 */ /* 0x004ea20008000800 */
[----:B------:R-:W4:Y:S01]  /*0d70*/  LDC.64 R16, c[0x0][0x220] ;  /* 0x00008800ff107b82 */ /* 0x000f220000000a00 */
[----:B------:R-:W-:Y:S02]  /*0d80*/  IMAD.MOV.U32 R9, RZ, RZ, 0x70 ;  /* 0x00000070ff097424 */ /* 0x000fe400078e00ff */
[----:B----4-:R4:W-:Y:S03]  /*0d90*/  STS.64 [UR32], R16 ;  /* 0x00000010ff007988 */ /* 0x0109e60008000a20 */
[----:B--2---:R-:W-:-:S05]  /*0da0*/  LOP3.LUT R8, R8, 0x10, R9, 0xd8, !PT ;  /* 0x0000001008087812 */ /* 0x004fca00078ed809 */
[----:B------:R4:W-:Y:S02]  /*0db0*/  STS [UR32+0x8], R8 ;  /* 0x00000808ff007988 */ /* 0x0009e40008000820 */
.L_x_31:
[----:B--2---:R-:W-:Y:S05]  /*0dc0*/  BSYNC B3 ;  /* 0x0000000000037941 */ /* 0x004fea0003800000 */
.L_x_30:
[----:B------:R-:W-:Y:S04]  /*0dd0*/  BSSY B4, `(.L_x_32) ;  /* 0x0000011000047945 */ /* 0x000fe80003800000 */
[----:B------:R-:W-:Y:S04]  /*0de0*/  BSSY B3, `(.L_x_33) ;  /* 0x000000e000037945 */ /* 0x000fe80003800000 */
[----:B------:R-:W-:Y:S05]  /*0df0*/  @P1 BRA `(.L_x_34) ;  /* 0x0000000000241947 */ /* 0x000fea0003800000 */
[----:B----4-:R-:W2:Y:S01]  /*0e00*/  LDS R8, [UR32+0x34] ;  /* 0x00003420ff087984 */ /* 0x010ea20008000800 */
[----:B------:R-:W-:-:S05]  /*0e10*/  IMAD.MOV.U32 R9, RZ, RZ, 0x3f000000 ;  /* 0x3f000000ff097424 */ /* 0x000fca00078e00ff */
[----:B--2---:R-:W-:-:S05]  /*0e20*/  LOP3.LUT R8, R8, 0xff000000, R9, 0xb8, !PT ;  /* 0xff00000008087812 */ /* 0x004fca00078eb809 */
[----:B------:R2:W-:Y:S01]  /*0e30*/  STS [UR32+0x34], R8 ;  /* 0x00003408ff007988 */ /* 0x0005e20008000820 */
[----:B------:R-:W-:Y:S05]  /*0e40*/  @P1 BRA `(.L_x_35) ;  /* 0x00000000001c1947 */ /* 0x000fea0003800000 */
[----:B--2---:R-:W2:Y:S01]  /*0e50*/  LDS R8, [UR32+0x38] ;  /* 0x00003820ff087984 */ /* 0x004ea20008000800 */
[----:B------:R-:W-:-:S05]  /*0e60*/  IMAD.MOV.U32 R9, RZ, RZ, 0xff ;  /* 0x000000ffff097424 */ /* 0x000fca00078e00ff */
[----:B--2---:R-:W-:-:S05]  /*0e70*/  LOP3.LUT R8, R8, 0xff, R9, 0xb8, !PT ;  /* 0x000000ff08087812 */ /* 0x004fca00078eb809 */
[----:B------:R2:W-:Y:S02]  /*0e80*/  STS [UR32+0x38], R8 ;  /* 0x00003808ff007988 */ /* 0x0005e40008000820 */
.L_x_34:
[----:B------:R-:W-:Y:S05]  /*0e90*/  @P1 BREAK B3 ;  /* 0x0000000000031942 */ /* 0x000fea0003800000 */
[----:B------:R-:W-:Y:S05]  /*0ea0*/  @P1 BRA `(.L_x_36) ;  /* 0x00000000000c1947 */ /* 0x000fea0003800000 */
[----:B------:R1:W-:Y:S02]  /*0eb0*/  STS [UR32+0x20], R12 ;  /* 0x0000200cff007988 */ /* 0x0003e40008000820 */
.L_x_35:
[----:B------:R-:W-:Y:S05]  /*0ec0*/  BSYNC B3 ;  /* 0x0000000000037941 */ /* 0x000fea0003800000 */
.L_x_33:
[----:B------:R1:W-:Y:S02]  /*0ed0*/  @!P1 STS [UR32+0x24], R13 ;  /* 0x0000240dff009988 */ /* 0x0003e40008000820 */
.L_x_36:
[----:B------:R-:W-:Y:S05]  /*0ee0*/  BSYNC B4 ;  /* 0x0000000000047941 */ /* 0x000fea0003800000 */
.L_x_32:
[----:B------:R-:W-:Y:S05]  /*0ef0*/  WARPSYNC.ALL ;  /* 0x0000000000007948 */ /* 0x000fea0003800000 */
[----:B------:R-:W-:Y:S04]  /*0f00*/  BSSY B4, `(.L_x_37) ;  /* 0x000000e000047945 */ /* 0x000fe80003800000 */
[----:B------:R-:W-:Y:S05]  /*0f10*/  @P1 BRA `(.L_x_38) ;  /* 0x0000000000301947 */ /* 0x000fea0003800000 */
[----:B------:R-:W3:Y:S01]  /*0f20*/  LDS R9, [UR32+0x34] ;  /* 0x00003420ff097984 */ /* 0x000ee20008000800 */
[----:B----4-:R-:W1:Y:S03]  /*0f30*/  LDC.64 R16, c[0x0][0x248] ;  /* 0x00009200ff107b82 */ /* 0x010e660000000a00 */
[----:B--2---:R-:W2:Y:S01]  /*0f40*/  LDS R8, [UR32+0x1c] ;  /* 0x00001c20ff087984 */ /* 0x004ea20008000800 */
[C---:B-1----:R-:W-:Y:S01]  /*0f50*/  SHF.L.U64.HI R12, R16.reuse, 0x1, R17 ;  /* 0x00000001100c7819 */ /* 0x042fe20000010211 */
[----:B---3-5:R-:W-:-:S03]  /*0f60*/  IMAD.SHL.U32 R11, R16, 0x2, RZ ;  /* 0x00000002100b7824 */ /* 0x028fc600078e00ff */
[--C-:B------:R-:W-:Y:S02]  /*0f70*/  SHF.R.U32.HI R13, RZ, 0x4, R12.reuse ;  /* 0x00000004ff0d7819 */ /* 0x100fe4000001160c */
[----:B------:R-:W-:-:S05]  /*0f80*/  SHF.R.U64 R11, R11, 0x4, R12 ;  /* 0x000000040b0b7819 */ /* 0x000fca000000120c */
[----:B------:R1:W-:Y:S01]  /*0f90*/  STS [UR32+0xc], R11 ;  /* 0x00000c0bff007988 */ /* 0x0003e20008000820 */
[----:B------:R-:W-:Y:S02]  /*0fa0*/  LOP3.LUT R9, R9, 0x7, RZ, 0xb8, !PT ;  /* 0x0000000709097812 */ /* 0x000fe400078eb8ff */
[----:B--2---:R-:W-:-:S03]  /*0fb0*/  LOP3.LUT R8, R8, 0xf, R13, 0xb8, !PT ;  /* 0x0000000f08087812 */ /* 0x004fc600078eb80d */
[----:B------:R1:W-:Y:S04]  /*0fc0*/  STS [UR32+0x34], R9 ;  /* 0x00003409ff007988 */ /* 0x0003e80008000820 */
[----:B------:R1:W-:Y:S02]  /*0fd0*/  STS [UR32+0x1c], R8 ;  /* 0x00001c08ff007988 */ /* 0x0003e40008000820 */
.L_x_38:
[----:B------:R-:W-:Y:S05]  /*0fe0*/  BSYNC B4 ;  /* 0x0000000000047941 */ /* 0x000fea0003800000 */
.L_x_37:
[----:B------:R-:W-:Y:S04]  /*0ff0*/  BSSY B4, `(.L_x_39) ;  /* 0x000001a000047945 */ /* 0x000fe80003800000 */
[----:B------:R-:W-:Y:S04]  /*1000*/  BSSY B5, `(.L_x_40) ;  /* 0x0000015000057945 */ /* 0x000fe80003800000 */
        /* <DEDUP_REMOVED lines=9> */
.L_x_41:
[----:B------:R-:W-:Y:S05]  /*10a0*/  @P1 BRA `(.L_x_43) ;  /* 0x0000000000281947 */ /* 0x000fea0003800000 */
[----:B-12-4-:R-:W1:Y:S02]  /*10b0*/  LDS R8, [UR32+0x8] ;  /* 0x00000820ff087984 */ /* 0x016e640008000800 */
[----:B-1----:R-:W-:-:S05]  /*10c0*/  LOP3.LUT R8, R8, 0x1800, RZ, 0xb8, !PT ;  /* 0x0000180008087812 */ /* 0x002fca00078eb8ff */
[----:B------:R2:W-:Y:S02]  /*10d0*/  STS [UR32+0x8], R8 ;  /* 0x00000808ff007988 */ /* 0x0005e40008000820 */
.L_x_42:
[----:B------:R-:W-:Y:S05]  /*10e0*/  @P1 BREAK B5 ;  /* 0x0000000000051942 */ /* 0x000fea0003800000 */
[----:B------:R-:W-:Y:S05]  /*10f0*/  @P1 BRA `(.L_x_44) ;  /* 0x0000000000241947 */ /* 0x000fea0003800000 */
[----:B-12---:R-:W1:Y:S01]  /*1100*/  LDS R8, [UR32+0x8] ;  /* 0x00000820ff087984 */ /* 0x006e620008000800 */
[----:B------:R-:W-:-:S05]  /*1110*/  IMAD.MOV.U32 R9, RZ, RZ, 0x6000 ;  /* 0x00006000ff097424 */ /* 0x000fca00078e00ff */
[----:B-1----:R-:W-:-:S04]  /*1120*/  LOP3.LUT R8, R8, 0x6000, R9, 0xd8, !PT ;  /* 0x0000600008087812 */ /* 0x002fc800078ed809 */
[----:B------:R-:W-:-:S05]  /*1130*/  LOP3.LUT R8, R8, 0x400000, RZ, 0xb8, !PT ;  /* 0x0040000008087812 */ /* 0x000fca00078eb8ff */
[----:B------:R1:W-:Y:S02]  /*1140*/  STS [UR32+0x8], R8 ;  /* 0x00000808ff007988 */ /* 0x0003e40008000820 */
.L_x_43:
[----:B------:R-:W-:Y:S05]  /*1150*/  BSYNC B5 ;  /* 0x0000000000057941 */ /* 0x000fea0003800000 */
.L_x_40:
[----:B-12-4-:R-:W1:Y:S02]  /*1160*/  @!P1 LDS R8, [UR32+0x8] ;  /* 0x00000820ff089984 */ /* 0x016e640008000800 */
[----:B-1----:R-:W-:-:S05]  /*1170*/  @!P1 LOP3.LUT R8, R8, 0x8000, RZ, 0xb8, !PT ;  /* 0x0000800008089812 */ /* 0x002fca00078eb8ff */
[----:B------:R4:W-:Y:S02]  /*1180*/  @!P1 STS [UR32+0x8], R8 ;  /* 0x00000808ff009988 */ /* 0x0009e40008000820 */
.L_x_44:
[----:B------:R-:W-:Y:S05]  /*1190*/  BSYNC B4 ;  /* 0x0000000000047941 */ /* 0x000fea0003800000 */
.L_x_39:
[----:B------:R-:W-:Y:S05]  /*11a0*/  WARPSYNC.ALL ;  /* 0x0000000000007948 */ /* 0x000fea0003800000 */
[----:B------:R-:W-:Y:S01]  /*11b0*/  VIADD R10, R10, 0x100 ;  /* 0x000001000a0a7836 */ /* 0x000fe20000000000 */
[----:B------:R-:W-:Y:S02]  /*11c0*/  ISETP.GE.AND P2, PT, R18, 0x1, PT ;  /* 0x000000011200780c */ /* 0x000fe40003f46270 */
[----:B------:R-:W-:Y:S02]  /*11d0*/  CS2R R120, SRZ ;  /* 0x0000000000787805 */ /* 0x000fe4000001ff00 */
[----:B------:R-:W-:-:S02]  /*11e0*/  CS2R R122, SRZ ;  /* 0x00000000007a7805 */ /* 0x000fc4000001ff00 */
[----:B------:R-:W-:Y:S02]  /*11f0*/  CS2R R124, SRZ ;  /* 0x00000000007c7805 */ /* 0x000fe4000001ff00 */
[----:B------:R-:W-:Y:S02]  /*1200*/  IADD3 R2, P3, R10, R2, RZ ;  /* 0x000000020a027210 */ /* 0x000fe40007f7e0ff */
[----:B------:R-:W-:Y:S02]  /*1210*/  CS2R R126, SRZ ;  /* 0x00000000007e7805 */ /* 0x000fe4000001ff00 */
[----:B------:R-:W-:Y:S02]  /*1220*/  CS2R R128, SRZ ;  /* 0x0000000000807805 */ /* 0x000fe4000001ff00 */
[----:B------:R-:W-:Y:S02]  /*1230*/  CS2R R130, SRZ ;  /* 0x0000000000827805 */ /* 0x000fe4000001ff00 */
[----:B------:R-:W-:-:S02]  /*1240*/  CS2R R132, SRZ ;  /* 0x0000000000847805 */ /* 0x000fc4000001ff00 */
[----:B------:R-:W-:Y:S02]  /*1250*/  CS2R R134, SRZ ;  /* 0x0000000000867805 */ /* 0x000fe4000001ff00 */
[----:B------:R-:W-:Y:S02]  /*1260*/  CS2R R136, SRZ ;  /* 0x0000000000887805 */ /* 0x000fe4000001ff00 */
        /* <DEDUP_REMOVED lines=41> */
[----:B------:R-:W-:Y:S01]  /*1500*/  CS2R R28, SRZ ;  /* 0x00000000001c7805 */ /* 0x000fe2000001ff00 */
[----:B------:R-:W-:Y:S01]  /*1510*/  IMAD.MOV.U32 R30, RZ, RZ, RZ ;  /* 0x000000ffff1e7224 */ /* 0x000fe200078e00ff */
[----:B------:R-:W-:Y:S01]  /*1520*/  LEA.HI.X.SX32 R3, R10, R3, 0x1, P3 ;  /* 0x000000030a037211 */ /* 0x000fe200018f0eff */
[----:B------:R-:W-:Y:S06]  /*1530*/  @P0 BRA `(.L_x_45) ;  /* 0x0000000000300947 */ /* 0x000fec0003800000 */
[----:B-12-4-:R-:W1:Y:S01]  /*1540*/  S2R R8, SR_LANEID ;  /* 0x0000000000087919 */ /* 0x016e620000000000 */
[----:B------:R-:W-:Y:S05]  /*1550*/  WARPSYNC.ALL ;  /* 0x0000000000007948 */ /* 0x000fea0003800000 */
[----:B-1----:R-:W-:-:S05]  /*1560*/  IMAD.SHL.U32 R13, R8, 0x4, RZ ;  /* 0x00000004080d7824 */ /* 0x002fca00078e00ff */
[----:B---3-5:R-:W1:Y:S01]  /*1570*/  LDS R11, [R13+UR32] ;  /* 0x000000200d0b7984 */ /* 0x028e620008000800 */
[----:B------:R-:W-:Y:S02]  /*1580*/  R2UR UR4, R2 ;  /* 0x00000000020472ca */ /* 0x000fe400000e0000 */
[----:B------:R-:W-:Y:S02]  /*1590*/  R2UR UR5, R3 ;  /* 0x00000000030572ca */ /* 0x000fe400000e0000 */
[----:B------:R-:W-:-:S05]  /*15a0*/  IADD3 R8, P3, R13, R2, RZ ;  /* 0x000000020d087210 */ /* 0x000fca0007f7e0ff */
[----:B------:R-:W-:-:S05]  /*15b0*/  IMAD.X R9, RZ, RZ, R3, P3 ;  /* 0x000000ffff097224 */ /* 0x000fca00018e0603 */
[----:B-1----:R1:W2:Y:S01]  /*15c0*/  ATOMG.E.EXCH.STRONG.GPU PT, RZ, [R8], R11 ;  /* 0x0000000b08ff73a8 */ /* 0x0022a200041ee100 */
[----:B------:R-:W-:-:S04]  /*15d0*/  DEPBAR {5,4,3,2,1,0} ;  /* 0x0000003f0000791a */ /* 0x000fc80000000000 */
[----:B------:R1:W-:Y:S01]  /*15e0*/  UTMACCTL.IV [UR4] ;  /* 0x00000000040079b9 */ /* 0x0003e20008000000 */
[----:B------:R-:W-:Y:S01]  /*15f0*/  NOP ;  /* 0x0000000000007918 */ /* 0x000fe20000000000 */
.L_x_45:
[----:B------:R-:W-:Y:S05]  /*1600*/  @P0 BRA `(.L_x_46) ;  /* 0x00000000000c0947 */ /* 0x000fea0003800000 */
[----:B------:R0:W-:Y:S01]  /*1610*/  UTMACMDFLUSH ;  /* 0x00000000000079b7 */ /* 0x0001e20000000000 */
[----:B------:R-:W-:Y:S05]  /*1620*/  @P0 BRA `(.L_x_46) ;  /* 0x0000000000040947 */ /* 0x000fea0003800000 */
[----:B------:R-:W-:-:S04]  /*1630*/  DEPBAR.LE SB0, 0x0 ;  /* 0x000080000000791a */ /* 0x000fc80000000000 */
.L_x_46:
[----:B------:R-:W-:Y:S05]  /*1640*/  WARPSYNC.ALL ;  /* 0x0000000000007948 */ /* 0x000fea0003800000 */
[----:B------:R-:W4:Y:S08]  /*1650*/  S2UR UR51, SR_CTAID.X ;  /* 0x00000000003379c3 */ /* 0x000f300000002500 */
[----:B--2---:R-:W-:Y:S01]  /*1660*/  BAR.SYNC.DEFER_BLOCKING 0x0 ;  /* 0x0000000000007b1d */ /* 0x004fe20000010000 */
[----:B------:R-:W-:Y:S01]  /*1670*/  IMAD.MOV.U32 R31, RZ, RZ, RZ ;  /* 0x000000ffff1f7224 */ /* 0x000fe200078e00ff */
[----:B------:R-:W-:-:S02]  /*1680*/  CS2R R32, SRZ ;  /* 0x0000000000207805 */ /* 0x000fc4000001ff00 */
[----:B------:R-:W-:Y:S02]  /*1690*/  CS2R R34, SRZ ;  /* 0x0000000000227805 */ /* 0x000fe4000001ff00 */
[----:B------:R-:W-:Y:S02]  /*16a0*/  CS2R R36, SRZ ;  /* 0x0000000000247805 */ /* 0x000fe4000001ff00 */
[----:B------:R-:W-:Y:S01]  /*16b0*/  CS2R R38, SRZ ;  /* 0x0000000000267805 */ /* 0x000fe2000001ff00 */
[----:B------:R-:W-:Y:S01]  /*16c0*/  VOTEU.ALL UP0, P1 ;  /* 0x00000000003f7886 */ /* 0x000fe20000800000 */
[----:B------:R-:W2:Y:S01]  /*16d0*/  S2UR UR55, SR_CTAID.Y ;  /* 0x00000000003779c3 */ /* 0x000ea20000002600 */
[----:B-1----:R-:W-:Y:S01]  /*16e0*/  UMOV UR4, 0x1 ;  /* 0x0000000100047882 */ /* 0x002fe20000000000 */
[----:B------:R-:W-:Y:S02]  /*16f0*/  CS2R R40, SRZ ;  /* 0x0000000000287805 */ /* 0x000fe4000001ff00 */
[----:B------:R-:W-:Y:S01]  /*1700*/  CS2R R42, SRZ ;  /* 0x00000000002a7805 */ /* 0x000fe2000001ff00 */
[----:B------:R-:W-:-:S04]  /*1710*/  @!UP0 UIADD3 UR4, -UR4, 0x100000, URZ ;  /* 0x0010000004048890 */ /* 0x000fc8000fffe13f */
[----:B------:R-:W-:Y:S02]  /*1720*/  @!UP0 USHF.L.U32 UR5, UR4, 0xb, URZ ;  /* 0x0000000b04058899 */ /* 0x000fe4000800063f */
[----:B------:R-:W-:Y:S01]  /*1730*/  @!UP0 USHF.L.U32 UR4, UR4, 0x1, URZ ;  /* 0x0000000104048899 */ /* 0x000fe2000800063f */
[----:B------:R-:W-:Y:S01]  /*1740*/  CS2R R44, SRZ ;  /* 0x00000000002c7805 */ /* 0x000fe2000001ff00 */
[----:B------:R-:W-:Y:S01]  /*1750*/  VOTEU.ALL UP0, P1 ;  /* 0x00000000003f7886 */ /* 0x000fe20000800000 */
[----:B------:R-:W-:Y:S02]  /*1760*/  CS2R R46, SRZ ;  /* 0x00000000002e7805 */ /* 0x000fe4000001ff00 */
[----:B------:R-:W-:Y:S02]  /*1770*/  CS2R R48, SRZ ;  /* 0x0000000000307805 */ /* 0x000fe4000001ff00 */
[----:B------:R-:W-:Y:S02]  /*1780*/  CS2R R50, SRZ ;  /* 0x0000000000327805 */ /* 0x000fe4000001ff00 */
[----:B------:R-:W-:-:S02]  /*1790*/  CS2R R52, SRZ ;  /* 0x0000000000347805 */ /* 0x000fc4000001ff00 */
[----:B------:R-:W-:Y:S01]  /*17a0*/  CS2R R54, SRZ ;  /* 0x0000000000367805 */ /* 0x000fe2000001ff00 */
[----:B----4-:R-:W-:Y:S01]  /*17b0*/  USHF.L.U32 UR51, UR51, 0x8, URZ ;  /* 0x0000000833337899 */ /* 0x010fe2000800063f */
[----:B------:R-:W1:Y:S02]  /*17c0*/  FENCE.VIEW.ASYNC.S ;  /* 0x00000000000073c6 */ /* 0x000e640000000000 */
[----:B-1----:R1:W4:Y:S01]  /*17d0*/  @!UP0 SYNCS.EXCH.64 URZ, [UR32+0x14000], UR4 ;  /* 0x01400004203f85b2 */ /* 0x0023220008000100 */
[----:B--2---:R-:W-:Y:S01]  /*17e0*/  USHF.L.U32 UR55, UR55, 0x6, URZ ;  /* 0x0000000637377899 */ /* 0x004fe2000800063f */
[----:B------:R-:W-:Y:S11]  /*17f0*/  @!P2 BRA `(.L_x_47) ;  /* 0x00000014000ca947 */ /* 0x000ff60003800000 */
[----:B------:R-:W-:Y:S01]  /*1800*/  IMAD.U32 R8, RZ, RZ, UR32 ;  /* 0x00000020ff087e24 */ /* 0x000fe2000f8e00ff */
[----:B------:R-:W-:Y:S01]  /*1810*/  CS2R R120, SRZ ;  /* 0x0000000000787805 */ /* 0x000fe2000001ff00 */
[----:B------:R-:W-:Y:S01]  /*1820*/  IMAD.U32 R9, RZ, RZ, UR32 ;  /* 0x00000020ff097e24 */ /* 0x000fe2000f8e00ff */
[----:B------:R-:W-:Y:S01]  /*1830*/  CS2R R122, SRZ ;  /* 0x00000000007a7805 */ /* 0x000fe2000001ff00 */
[----:B------:R-:W-:Y:S01]  /*1840*/  VIADD R8, R8, 0x10000 ;  /* 0x0001000008087836 */ /* 0x000fe20000000000 */
[----:B------:R-:W-:Y:S02]  /*1850*/  CS2R R124, SRZ ;  /* 0x00000000007c7805 */ /* 0x000fe4000001ff00 */
[----:B------:R-:W-:Y:S02]  /*1860*/  CS2R R126, SRZ ;  /* 0x00000000007e7805 */ /* 0x000fe4000001ff00 */
[----:B------:R-:W-:Y:S02]  /*1870*/  SHF.R.U32.HI R9, RZ, 0x4, R9 ;  /* 0x00000004ff097819 */ /* 0x000fe40000011609 */
[----:B------:R-:W-:-:S02]  /*1880*/  CS2R R128, SRZ ;  /* 0x0000000000807805 */ /* 0x000fc4000001ff00 */
[----:B------:R-:W-:Y:S02]  /*1890*/  SHF.R.U32.HI R10, RZ, 0x4, R8 ;  /* 0x00000004ff0a7819 */ /* 0x000fe40000011608 */
[----:B------:R-:W-:Y:S02]  /*18a0*/  CS2R R130, SRZ ;  /* 0x0000000000827805 */ /* 0x000fe4000001ff00 */
[----:B------:R-:W-:Y:S02]  /*18b0*/  SGXT.U32 R8, R9, 0xe ;  /* 0x0000000e0908781a */ /* 0x000fe40000000000 */
[----:B------:R-:W-:Y:S02]  /*18c0*/  CS2R R132, SRZ ;  /* 0x0000000000847805 */ /* 0x000fe4000001ff00 */
[----:B------:R-:W-:Y:S02]  /*18d0*/  SGXT.U32 R9, R10, 0xe ;  /* 0x0000000e0a09781a */ /* 0x000fe40000000000 */
[----:B---3-5:R-:W-:-:S02]  /*18e0*/  CS2R R10, SRZ ;  /* 0x00000000000a7805 */ /* 0x028fc4000001ff00 */
[----:B------:R-:W-:Y:S02]  /*18f0*/  IADD3 R12, P0, R8, 0x2, RZ ;  /* 0x00000002080c7810 */ /* 0x000fe40007f1e0ff */
[----:B------:R-:W-:Y:S02]  /*1900*/  CS2R R134, SRZ ;  /* 0x0000000000867805 */ /* 0x000fe4000001ff00 */
[----:B------:R-:W-:Y:S02]  /*1910*/  IADD3 R13, P2, R9, 0x2, RZ ;  /* 0x00000002090d7810 */ /* 0x000fe40007f5e0ff */
[----:B------:R-:W-:Y:S02]  /*1920*/  CS2R R136, SRZ ;  /* 0x0000000000887805 */ /* 0x000fe4000001ff00 */
[----:B------:R-:W-:Y:S02]  /*1930*/  R2UR UR28, R12 ;  /* 0x000000000c1c72ca */ /* 0x000fe400000e0000 */
[----:B------:R-:W-:-:S02]  /*1940*/  CS2R R138, SRZ ;  /* 0x00000000008a7805 */ /* 0x000fc4000001ff00 */
[----:B------:R-:W-:Y:S02]  /*1950*/  IADD3.X R10, R10, 0x40000040, RZ, P0, !PT ;  /* 0x400000400a0a7810 */ /* 0x000fe400007fe4ff */
[----:B------:R-:W-:Y:S02]  /*1960*/  CS2R R140, SRZ ;  /* 0x00000000008c7805 */ /* 0x000fe4000001ff00 */
[----:B------:R-:W-:Y:S02]  /*1970*/  IADD3.X R11, R11, 0x40000040, RZ, P2, !PT ;  /* 0x400000400b0b7810 */ /* 0x000fe400017fe4ff */
[----:B------:R-:W-:Y:S02]  /*1980*/  CS2R R142, SRZ ;  /* 0x00000000008e7805 */ /* 0x000fe4000001ff00 */
[----:B------:R-:W-:Y:S02]  /*1990*/  R2UR UR29, R10 ;  /* 0x000000000a1d72ca */ /* 0x000fe400000e0000 */
[----:B------:R-:W-:-:S02]  /*19a0*/  CS2R R144, SRZ ;  /* 0x0000000000907805 */ /* 0x000fc4000001ff00 */
[----:B------:R-:W-:Y:S02]  /*19b0*/  R2UR UR31, R11 ;  /* 0x000000000b1f72ca */ /* 0x000fe400000e0000 */
[----:B------:R-:W-:Y:S02]  /*19c0*/  CS2R R146, SRZ ;  /* 0x0000000000927805 */ /* 0x000fe4000001ff00 */
[----:B------:R-:W-:Y:S02]  /*19d0*/  R2UR UR30, R13 ;  /* 0x000000000d1e72ca */ /* 0x000fe400000e0000 */
[----:B------:R-:W-:Y:S02]  /*19e0*/  CS2R R148, SRZ ;  /* 0x0000000000947805 */ /* 0x000fe4000001ff00 */
[----:B------:R-:W-:Y:S01]  /*19f0*/  R2UR UR58, R9 ;  /* 0x00000000093a72ca */ /* 0x000fe200000e0000 */
[----:B------:R-:W-:Y:S01]  /*1a00*/  IMAD.MOV.U32 R9, RZ, RZ, RZ ;  /* 0x000000ffff097224 */ /* 0x000fe200078e00ff */
[----:B------:R-:W-:-:S02]  /*1a10*/  SHF.R.U32.HI R12, RZ, 0x5, R0 ;  /* 0x00000005ff0c7819 */ /* 0x000fc40000011600 */
[----:B------:R-:W-:Y:S02]  /*1a20*/  CS2R R150, SRZ ;  /* 0x0000000000967805 */ /* 0x000fe4000001ff00 */
[----:B------:R-:W-:Y:S02]  /*1a30*/  CS2R R88, SRZ ;  /* 0x0000000000587805 */ /* 0x000fe4000001ff00 */
[----:B------:R-:W-:Y:S02]  /*1a40*/  CS2R R90, SRZ ;  /* 0x00000000005a7805 */ /* 0x000fe4000001ff00 */
[----:B------:R-:W-:Y:S01]  /*1a50*/  CS2R R92, SRZ ;  /* 0x00000000005c7805 */ /* 0x000fe2000001ff00 */
[----:B------:R-:W-:Y:S01]  /*1a60*/  UIADD3.64 UR6, UR28, 0x1fe, URZ ;  /* 0x000001fe1c067897 */ /* 0x000fe2000fffe03f */
[----:B------:R-:W-:Y:S01]  /*1a70*/  CS2R R94, SRZ ;  /* 0x00000000005e7805 */ /* 0x000fe2000001ff00 */
[----:B------:R-:W-:Y:S01]  /*1a80*/  UIADD3.64 UR10, UR28, 0x200, URZ ;  /* 0x000002001c0a7897 */ /* 0x000fe2000fffe03f */
[----:B------:R-:W-:-:S02]  /*1a90*/  CS2R R96, SRZ ;  /* 0x0000000000607805 */ /* 0x000fc4000001ff00 */
[----:B------:R-:W-:Y:S02]  /*1aa0*/  CS2R R98, SRZ ;  /* 0x0000000000627805 */ /* 0x000fe4000001ff00 */
[----:B------:R-:W-:Y:S01]  /*1ab0*/  CS2R R100, SRZ ;  /* 0x0000000000647805 */ /* 0x000fe2000001ff00 */
[----:B------:R-:W-:Y:S01]  /*1ac0*/  IMAD.U32 R10, RZ, RZ, UR6 ;  /* 0x00000006ff0a7e24 */ /* 0x000fe2000f8e00ff */
[----:B------:R-:W-:Y:S01]  /*1ad0*/  CS2R R102, SRZ ;  /* 0x0000000000667805 */ /* 0x000fe2000001ff00 */
[----:B------:R-:W-:Y:S01]  /*1ae0*/  IMAD.U32 R11, RZ, RZ, UR7 ;  /* 0x00000007ff0b7e24 */ /* 0x000fe2000f8e00ff */
[----:B------:R-:W-:Y:S01]  /*1af0*/  UIADD3.64 UR6, UR28, 0x202, URZ ;  /* 0x000002021c067897 */ /* 0x000fe2000fffe03f */
[----:B------:R-:W-:Y:S01]  /*1b00*/  IMAD.U32 R10, RZ, RZ, UR10 ;  /* 0x0000000aff0a7e24 */ /* 0x000fe2000f8e00ff */
[----:B------:R-:W-:Y:S01]  /*1b10*/  CS2R R104, SRZ ;  /* 0x0000000000687805 */ /* 0x000fe2000001ff00 */
[----:B------:R-:W-:Y:S01]  /*1b20*/  IMAD.U32 R11, RZ, RZ, UR11 ;  /* 0x0000000bff0b7e24 */ /* 0x000fe2000f8e00ff */
[----:B------:R-:W-:Y:S01]  /*1b30*/  UIADD3.64 UR10, UR28, 0x204, URZ ;  /* 0x000002041c0a7897 */ /* 0x000fe2000fffe03f */
        /* <DEDUP_REMOVED lines=89> */
[----:B------:R-:W-:Y:S01]  /*20d0*/  CS2R R54, SRZ ;  /* 0x0000000000367805 */ /* 0x000fe2000001ff00 */
[----:B------:R-:W-:Y:S01]  /*20e0*/  IMAD.U32 R10, RZ, RZ, UR10 ;  /* 0x0000000aff0a7e24 */ /* 0x000fe2000f8e00ff */
[----:B------:R-:W-:Y:S01]  /*20f0*/  UIADD3.64 UR24, UR28, 0x2, URZ ;  /* 0x000000021c187897 */ /* 0x000fe2000fffe03f */
[----:B------:R-:W-:Y:S01]  /*2100*/  IMAD.U32 R11, RZ, RZ, UR11 ;  /* 0x0000000bff0b7e24 */ /* 0x000fe2000f8e00ff */
[----:B------:R-:W-:Y:S01]  /*2110*/  UIADD3.64 UR20, UR28, 0x4, URZ ;  /* 0x000000041c147897 */ /* 0x000fe2000fffe03f */
[----:B------:R-:W-:Y:S01]  /*2120*/  IMAD.U32 R10, RZ, RZ, UR6 ;  /* 0x00000006ff0a7e24 */ /* 0x000fe2000f8e00ff */
[----:B------:R-:W-:Y:S01]  /*2130*/  UIADD3.64 UR16, UR28, 0x7fe, URZ ;  /* 0x000007fe1c107897 */ /* 0x000fe2000fffe03f */
[----:B------:R-:W-:Y:S01]  /*2140*/  IMAD.U32 R11, RZ, RZ, UR7 ;  /* 0x00000007ff0b7e24 */ /* 0x000fe2000f8e00ff */
[----:B------:R-:W-:-:S02]  /*2150*/  UIADD3.64 UR12, UR28, 0x800, URZ ;  /* 0x000008001c0c7897 */ /* 0x000fc4000fffe03f */
[----:B------:R-:W-:Y:S02]  /*2160*/  UIADD3.64 UR8, UR28, 0x802, URZ ;  /* 0x000008021c087897 */ /* 0x000fe4000fffe03f */
[----:B-1----:R-:W-:Y:S01]  /*2170*/  UIADD3.64 UR4, UR28, 0x804, URZ ;  /* 0x000008041c047897 */ /* 0x002fe2000fffe03f */
[----:B------:R-:W-:Y:S01]  /*2180*/  UMOV UR59, 0x40000040 ;  /* 0x40000040003b7882 */ /* 0x000fe20000000000 */
[----:B------:R-:W-:Y:S02]  /*2190*/  UIADD3.64 UR36, UR28, 0xe00, URZ ;  /* 0x00000e001c247897 */ /* 0x000fe4000fffe03f */
[----:B------:R-:W-:Y:S02]  /*21a0*/  UIADD3.64 UR40, UR28, 0xe02, URZ ;  /* 0x00000e021c287897 */ /* 0x000fe4000fffe03f */
[----:B------:R-:W-:Y:S02]  /*21b0*/  UIADD3.64 UR44, UR28, 0xe04, URZ ;  /* 0x00000e041c2c7897 */ /* 0x000fe4000fffe03f */
[----:B------:R-:W-:-:S02]  /*21c0*/  UIADD3.64 UR26, UR30, 0x2, URZ ;  /* 0x000000021e1a7897 */ /* 0x000fc4000fffe03f */
[----:B------:R-:W-:Y:S02]  /*21d0*/  UIADD3.64 UR22, UR30, 0x4, URZ ;  /* 0x000000041e167897 */ /* 0x000fe4000fffe03f */
[----:B------:R-:W-:Y:S02]  /*21e0*/  UIADD3.64 UR18, UR30, 0x1fe, URZ ;  /* 0x000001fe1e127897 */ /* 0x000fe4000fffe03f */
[----:B------:R-:W-:Y:S02]  /*21f0*/  UIADD3.64 UR14, UR30, 0x200, URZ ;  /* 0x000002001e0e7897 */ /* 0x000fe4000fffe03f */
[----:B------:R-:W-:Y:S02]  /*2200*/  UIADD3.64 UR10, UR30, 0x202, URZ ;  /* 0x000002021e0a7897 */ /* 0x000fe4000fffe03f */
[----:B------:R-:W-:-:S12]  /*2210*/  UIADD3.64 UR6, UR30, 0x204, URZ ;  /* 0x000002041e067897 */ /* 0x000fd8000fffe03f */
.L_x_49:
[----:B----4-:R-:W-:Y:S01]  /*2220*/  BAR.SYNC.DEFER_BLOCKING 0x0 ;  /* 0x0000000000007b1d */ /* 0x010fe20000010000 */
[----:B------:R-:W-:Y:S01]  /*2230*/  @!P1 IMAD.MOV.U32 R10, RZ, RZ, 0x14000 ;  /* 0x00014000ff0a9424 */ /* 0x000fe200078e00ff */
[----:B------:R-:W-:Y:S02]  /*2240*/  R2UR UR33, R4 ;  /* 0x00000000042172ca */ /* 0x000fe400000e0000 */
[----:B------:R-:W-:Y:S02]  /*2250*/  ELECT P0, URZ, PT ;  /* 0x00000000003f782f */ /* 0x000fe40003800000 */
[----:B------:R-:W-:Y:S02]  /*2260*/  R2UR UR50, R9 ;  /* 0x00000000093272ca */ /* 0x000fe400000e0000 */
[----:B------:R-:W-:-:S07]  /*2270*/  ISETP.LT.U32.AND P0, PT, R7, 0x40, P0 ;  /* 0x000000400700780c */ /* 0x000fce0000701070 */
[----:B------:R-:W-:Y:S01]  /*2280*/  IMAD.U32 R16, RZ, RZ, UR33 ;  /* 0x00000021ff107e24 */ /* 0x000fe2000f8e00ff */
[----:B------:R-:W-:-:S05]  /*2290*/  R2UR UR33, R15 ;  /* 0x000000000f2172ca */ /* 0x000fca00000e0000 */
[----:B------:R-:W-:Y:S01]  /*22a0*/  VOTEU.ANY UP0, P0 ;  /* 0x00000000003f7886 */ /* 0x000fe20000000100 */
[----:B------:R-:W-:Y:S01]  /*22b0*/  @P0 R2UR UR34, R16 ;  /* 0x00000000102202ca */ /* 0x000fe200000e0000 */
[----:B------:R-:W-:Y:S01]  /*22c0*/  VOTEU.ANY UP1, P0 ;  /* 0x00000000003f7886 */ /* 0x000fe20000020100 */
[----:B------:R1:W-:Y:S01]  /*22d0*/  @!P1 SYNCS.ARRIVE.TRANS64 RZ, [UR32+0x14000], R10 ;  /* 0x0140000affff99a7 */ /* 0x0003e20008000020 */
[----:B------:R2:W-:Y:S06]  /*22e0*/  MEMBAR.ALL.CTA ;  /* 0x0000000000007992 */ /* 0x0005ec0000008000 */
[----:B--2---:R-:W2:Y:S01]  /*22f0*/  FENCE.VIEW.ASYNC.S ;  /* 0x00000000000073c6 */ /* 0x004ea20000000000 */
[----:B------:R-:W-:Y:S01]  /*2300*/  @UP0 UIADD3 UR49, UR32, 0x14000, URZ ;  /* 0x0001400020310890 */ /* 0x000fe2000fffe03f */
[----:B------:R-:W-:Y:S01]  /*2310*/  IMAD.U32 R17, RZ, RZ, UR33 ;  /* 0x00000021ff117e24 */ /* 0x000fe2000f8e00ff */
[----:B------:R-:W-:-:S02]  /*2320*/  R2UR UR33, R5 ;  /* 0x00000000052172ca */ /* 0x000fc400000e0000 */
[----:B-1----:R-:W-:Y:S02]  /*2330*/  LOP3.LUT R10, R12, 0x1, RZ, 0xc0, !PT ;  /* 0x000000010c0a7812 */ /* 0x002fe400078ec0ff */
[----:B------:R-:W-:Y:S01]  /*2340*/  @P0 R2UR UR35, R17 ;  /* 0x00000000112302ca */ /* 0x000fe200000e0000 */
[----:B--2---:R-:W-:Y:S01]  /*2350*/  BAR.SYNC.DEFER_BLOCKING 0x0 ;  /* 0x0000000000007b1d */ /* 0x004fe20000010000 */
[----:B------:R-:W-:Y:S02]  /*2360*/  R2UR UR48, R10 ;  /* 0x000000000a3072ca */ /* 0x000fe400000e0000 */
[----:B------:R-:W-:-:S05]  /*2370*/  ELECT P0, URZ, PT ;  /* 0x00000000003f782f */ /* 0x000fca0003800000 */
[----:B------:R-:W-:Y:S01]  /*2380*/  IMAD.U32 R16, RZ, RZ, UR33 ;  /* 0x00000021ff107e24 */ /* 0x000fe2000f8e00ff */
[----:B------:R-:W-:Y:S02]  /*2390*/  R2UR UR33, R6 ;  /* 0x00000000062172ca */ /* 0x000fe400000e0000 */
[----:B------:R-:W-:-:S03]  /*23a0*/  ISETP.LT.U32.AND P0, PT, R7, 0x40, P0 ;  /* 0x000000400700780c */ /* 0x000fc60000701070 */
[----:B------:R-:W-:Y:S02]  /*23b0*/  ULEA UR50, UR48, UR50, 0x6 ;  /* 0x0000003230327291 */ /* 0x000fe4000f8e303f */
[----:B------:R-:W-:-:S06]  /*23c0*/  ULEA UR48, UR48, UR32, 0xf ;  /* 0x0000002030307291 */ /* 0x000fcc000f8e783f */
[----:B------:R-:W-:Y:S02]  /*23d0*/  IMAD.U32 R17, RZ, RZ, UR33 ;  /* 0x00000021ff117e24 */ /* 0x000fe4000f8e00ff */
[----:B------:R-:W-:Y:S01]  /*23e0*/  VOTEU.ANY UP0, P0 ;  /* 0x00000000003f7886 */ /* 0x000fe20000000100 */
[----:B------:R-:W-:Y:S01]  /*23f0*/  UMOV UR54, UR50 ;  /* 0x0000003200367c82 */ /* 0x000fe20008000000 */
[----:B------:R-:W-:-:S03]  /*2400*/  IMAD.U32 R11, RZ, RZ, UR48 ;  /* 0x00000030ff0b7e24 */ /* 0x000fc6000f8e00ff */
[----:B------:R-:W-:Y:S01]  /*2410*/  @UP0 UIADD3 UR53, UR32, 0x14000, URZ ;  /* 0x0001400020350890 */ /* 0x000fe2000fffe03f */
[----:B------:R1:W-:Y:S01]  /*2420*/  @UP1 UTMALDG.2D [UR48], [UR34] ;  /* 0x00000030220015b4 */ /* 0x0003e20008008000 */
[----:B------:R-:W-:Y:S01]  /*2430*/  IMAD R10, R10, -0x6000, R11 ;  /* 0xffffa0000a0a7824 */ /* 0x000fe200078e020b */
[----:B------:R-:W-:-:S03]  /*2440*/  VOTEU.ANY UP1, P0 ;  /* 0x00000000003f7886 */ /* 0x000fc60000020100 */
[----:B------:R-:W-:-:S05]  /*2450*/  @P0 VIADD R10, R10, 0x10000 ;  /* 0x000100000a0a0836 */ /* 0x000fca0000000000 */
[----:B------:R-:W-:Y:S02]  /*2460*/  @P0 R2UR UR52, R10 ;  /* 0x000000000a3402ca */ /* 0x000fe400000e0000 */
[----:B------:R-:W-:Y:S02]  /*2470*/  SHF.L.U32 R10, R14, 0x1f, RZ ;  /* 0x0000001f0e0a7819 */ /* 0x000fe400000006ff */
[----:B-1----:R-:W-:Y:S02]  /*2480*/  @P0 R2UR UR34, R16 ;  /* 0x00000000102202ca */ /* 0x002fe400000e0000 */
[----:B------:R-:W-:Y:S01]  /*2490*/  @P0 R2UR UR35, R17 ;  /* 0x00000000112302ca */ /* 0x000fe200000e0000 */
[----:B------:R-:W-:-:S12]  /*24a0*/  BAR.SYNC.DEFER_BLOCKING 0x0 ;  /* 0x0000000000007b1d */ /* 0x000fd80000010000 */
[----:B------:R1:W-:Y:S01]  /*24b0*/  @UP1 UTMALDG.2D [UR52], [UR34] ;  /* 0x00000034220015b4 */ /* 0x0003e20008008000 */
[----:B------:R-:W-:Y:S06]  /*24c0*/  BAR.SYNC.DEFER_BLOCKING 0x0 ;  /* 0x0000000000007b1d */ /* 0x000fec0000010000 */
[----:B------:R-:W2:Y:S02]  /*24d0*/  SYNCS.PHASECHK.TRANS64.TRYWAIT P0, [UR32+0x14000], R10 ;  /* 0x0140000aff0075a7 */ /* 0x000ea40008000160 */
[----:B-12---:R-:W-:Y:S05]  /*24e0*/  @!P0 BRA `(.L_x_48) ;  /* 0x0000000c00a08947 */ /* 0x006fea0003800000 */
.L_x_50:
[----:B------:R-:W-:Y:S01]  /*24f0*/  R2UR UR56, R8 ;  /* 0x00000000083872ca */ /* 0x000fe200000e0000 */
[----:B------:R-:W-:Y:S02]  /*2500*/  WARPGROUP.DEPBAR.LE gsb0, 0x0 ;  /* 0x00008000000079c5 */ /* 0x000fe40000010000 */
[----:B------:R-:W-:Y:S01]  /*2510*/  WARPGROUP.ARRIVE ;  /* 0x00000000000079c5 */ /* 0x000fe20000000000 */
[----:B------:R-:W-:Y:S01]  /*2520*/  UMOV UR57, 0x40000040 ;  /* 0x4000004000397882 */ /* 0x000fe20000000000 */
[----:B------:R-:W-:Y:S01]  /*2530*/  UIADD3.64 UR48, UR28, 0x1fe, URZ ;  /* 0x000001fe1c307897 */ /* 0x000fe2000fffe03f */
[----:B------:R-:W-:Y:S01]  /*2540*/  MOV R11, UR51 ;  /* 0x00000033000b7c02 */ /* 0x000fe20008000f00 */
[----:B------:R-:W-:Y:S01]  /*2550*/  UMOV UR50, UR58 ;  /* 0x0000003a00327c82 */ /* 0x000fe20008000000 */
[----:B------:R-:W-:Y:S01]  /*2560*/  UMOV UR51, UR59 ;  /* 0x0000003b00337c82 */ /* 0x000fe20008000000 */
[----:B------:R-:W-:Y:S01]  /*2570*/  UIADD3.64 UR52, UR28, 0x200, URZ ;  /* 0x000002001c347897 */ /* 0x000fe2000fffe03f */
[----:B------:R-:W-:Y:S01]  /*2580*/  MOV R10, UR55 ;  /* 0x00000037000a7c02 */ /* 0x000fe20008000f00 */
[----:B------:R-:W-:Y:S01]  /*2590*/  UMOV UR54, UR30 ;  /* 0x0000001e00367c82 */ /* 0x000fe20008000000 */
[----:B------:R-:W-:Y:S01]  /*25a0*/  UMOV UR55, UR31 ;  /* 0x0000001f00377c82 */ /* 0x000fe20008000000 */
[----:B------:R-:W-:Y:S01]  /*25b0*/  HGMMA.64x64x16.F32 R120, gdesc[UR56], R120 ;  /* 0x00e00000387879f0 */ /* 0x000fe20008700878 */
[----:B------:R-:W-:Y:S01]  /*25c0*/  MOV R13, UR32 ;  /* 0x00000020000d7c02 */ /* 0x000fe20008000f00 */
[----:B------:R-:W-:Y:S01]  /*25d0*/  UIADD3.64 UR32, UR28, 0x400, URZ ;  /* 0x000004001c207897 */ /* 0x000fe2000fffe03f */
[----:B------:R-:W-:Y:S01]  /*25e0*/  VIADD R9, R9, 0x80 ;  /* 0x0000008009097836 */ /* 0x000fe20000000000 */
[----:B------:R-:W-:Y:S01]  /*25f0*/  UMOV UR34, UR30 ;  /* 0x0000001e00227c82 */ /* 0x000fe20008000000 */
[----:B------:R-:W-:Y:S01]  /*2600*/  UMOV UR35, UR31 ;  /* 0x0000001f00237c82 */ /* 0x000fe20008000000 */
[----:B------:R-:W-:Y:S01]  /*2610*/  UMOV UR38, UR14 ;  /* 0x0000000e00267c82 */ /* 0x000fe20008000000 */
[----:B------:R-:W-:Y:S01]  /*2620*/  UMOV UR39, UR15 ;  /* 0x0000000f00277c82 */ /* 0x000fe20008000000 */
[----:B------:R-:W-:Y:S01]  /*2630*/  UMOV UR42, UR10 ;  /* 0x0000000a002a7c82 */ /* 0x000fe20008000000 */
[----:B------:R-:W-:Y:S01]  /*2640*/  UMOV UR43, UR11 ;  /* 0x0000000b002b7c82 */ /* 0x000fe20008000000 */
[----:B------:R-:W-:Y:S01]  /*2650*/  UMOV UR46, UR6 ;  /* 0x00000006002e7c82 */ /* 0x000fe20008000000 */
[----:B------:R-:W-:Y:S01]  /*2660*/  UMOV UR47, UR7 ;  /* 0x00000007002f7c82 */ /* 0x000fe20008000000 */
[----:B------:R-:W-:Y:S01]  /*2670*/  LOP3.LUT R14, R14, 0x1, RZ, 0x3c, !PT ;  /* 0x000000010e0e7812 */ /* 0x000fe200078e3cff */
[----:B------:R-:W-:Y:S04]  /*2680*/  HGMMA.64x64x16.F32 R120, gdesc[UR28], R120 ;  /* 0x00e000001c7879f0 */ /* 0x000fe80008700878 */
[----:B------:R-:W-:Y:S04]  /*2690*/  HGMMA.64x64x16.F32 R120, gdesc[UR24], R120 ;  /* 0x00e00000187879f0 */ /* 0x000fe80008700878 */
[----:B------:R-:W-:Y:S04]  /*26a0*/  HGMMA.64x64x16.F32 R120, gdesc[UR20], R120 ;  /* 0x00e00000147879f0 */ /* 0x000fe80008700878 */
[----:B------:R-:W-:Y:S04]  /*26b0*/  HGMMA.64x64x16.F32 R120, gdesc[UR16], R120 ;  /* 0x00e00000107879f0 */ /* 0x000fe80008700878 */
[----:B------:R-:W-:Y:S04]  /*26c0*/  HGMMA.64x64x16.F32 R120, gdesc[UR12], R120 ;  /* 0x00e000000c7879f0 */ /* 0x000fe80008700878 */
[----:B------:R-:W-:Y:S04]  /*26d0*/  HGMMA.64x64x16.F32 R120, gdesc[UR8], R120 ;  /* 0x00e00000087879f0 */ /* 0x000fe80008700878 */
[----:B------:R-:W-:Y:S04]  /*26e0*/  HGMMA.64x64x16.F32 R120, gdesc[UR4], R120 ;  /* 0x00e00000047879f0 */ /* 0x000fe80008700878 */
[----:B------:R-:W-:Y:S01]  /*26f0*/  HGMMA.64x64x16.F32 R88, gdesc[UR48], R88 ;  /* 0x00e00000305879f0 */ /* 0x000fe20008700858 */
[----:B------:R-:W-:Y:S01]  /*2700*/  UIADD3.64 UR48, UR28, 0x202, URZ ;  /* 0x000002021c307897 */ /* 0x000fe2000fffe03f */
[----:B------:R-:W-:Y:S01]  /*2710*/  UMOV UR50, UR26 ;  /* 0x0000001a00327c82 */ /* 0x000fe20008000000 */
[----:B------:R-:W-:Y:S01]  /*2720*/  UMOV UR51, UR27 ;  /* 0x0000001b00337c82 */ /* 0x000fe20008000000 */
[----:B------:R-:W-:Y:S01]  /*2730*/  HGMMA.64x64x16.F32 R88, gdesc[UR52], R88 ;  /* 0x00e00000345879f0 */ /* 0x000fe20008700858 */
[----:B------:R-:W-:Y:S01]  /*2740*/  UIADD3.64 UR52, UR28, 0x204, URZ ;  /* 0x000002041c347897 */ /* 0x000fe2000fffe03f */
[----:B------:R-:W-:Y:S01]  /*2750*/  UMOV UR54, UR22 ;  /* 0x0000001600367c82 */ /* 0x000fe20008000000 */
[----:B------:R-:W-:-:S03]  /*2760*/  UMOV UR55, UR23 ;  /* 0x0000001700377c82 */ /* 0x000fc60008000000 */
        /* <DEDUP_REMOVED lines=22> */
[----:B------:R-:W-:-:S04]  /*28d0*/  UMOV UR54, UR26 ;  /* 0x0000001a00367c82 */ /* 0x000fc80008000000 */
[----:B------:R-:W-:Y:S01]  /*28e0*/  HGMMA.64x64x16.F32 R56, gdesc[UR48], R56 ;  /* 0x00e00000303879f0 */ /* 0x000fe20008700838 */
[----:B------:R-:W-:Y:S01]  /*28f0*/  UIADD3.64 UR48, UR28, 0x402, URZ ;  /* 0x000004021c307897 */ /* 0x000fe2000fffe03f */
[----:B------:R-:W-:Y:S01]  /*2900*/  UMOV UR50, UR26 ;  /* 0x0000001a00327c82 */ /* 0x000fe20008000000 */
[----:B------:R-:W-:Y:S01]  /*2910*/  UMOV UR51, UR27 ;  /* 0x0000001b00337c82 */ /* 0x000fe20008000000 */
[----:B------:R-:W-:Y:S01]  /*2920*/  UMOV UR55, UR27 ;  /* 0x0000001b00377c82 */ /* 0x000fe20008000000 */
[----:B------:R-:W-:Y:S01]  /*2930*/  HGMMA.64x64x16.F32 R56, gdesc[UR32], R56 ;  /* 0x00e00000203879f0 */ /* 0x000fe20008700838 */
[----:B------:R-:W-:Y:S01]  /*2940*/  UIADD3.64 UR32, UR28, 0x404, URZ ;  /* 0x000004041c207897 */ /* 0x000fe2000fffe03f */
[----:B------:R-:W-:Y:S01]  /*2950*/  UMOV UR34, UR22 ;  /* 0x0000001600227c82 */ /* 0x000fe20008000000 */
[----:B------:R-:W-:Y:S02]  /*2960*/  UMOV UR35, UR23 ;  /* 0x0000001700237c82 */ /* 0x000fe40008000000 */
[----:B------:R-:W-:Y:S01]  /*2970*/  HGMMA.64x64x16.F32 R56, gdesc[UR48], R56 ;  /* 0x00e00000303879f0 */ /* 0x000fe20008700838 */
[----:B------:R-:W-:Y:S01]  /*2980*/  UIADD3.64 UR48, UR28, 0xbfe, URZ ;  /* 0x00000bfe1c307897 */ /* 0x000fe2000fffe03f */
[----:B------:R-:W-:Y:S01]  /*2990*/  UMOV UR50, UR18 ;  /* 0x0000001200327c82 */ /* 0x000fe20008000000 */
[----:B------:R-:W-:-:S02]  /*29a0*/  UMOV UR51, UR19 ;  /* 0x0000001300337c82 */ /* 0x000fc40008000000 */
[----:B------:R-:W-:Y:S01]  /*29b0*/  HGMMA.64x64x16.F32 R56, gdesc[UR32], R56 ;  /* 0x00e00000203879f0 */ /* 0x000fe20008700838 */
[----:B------:R-:W-:Y:S01]  /*29c0*/  UIADD3.64 UR32, UR28, 0xc00, URZ ;  /* 0x00000c001c207897 */ /* 0x000fe2000fffe03f */
[----:B------:R-:W-:Y:S01]  /*29d0*/  UMOV UR34, UR14 ;  /* 0x0000000e00227c82 */ /* 0x000fe20008000000 */
[----:B------:R-:W-:Y:S02]  /*29e0*/  UMOV UR35, UR15 ;  /* 0x0000000f00237c82 */ /* 0x000fe40008000000 */
        /* <DEDUP_REMOVED lines=14> */
[----:B------:R-:W-:-:S03]  /*2ad0*/  UMOV UR34, UR30 ;  /* 0x0000001e00227c82 */ /* 0x000fc60008000000 */
[----:B------:R-:W-:Y:S01]  /*2ae0*/  HGMMA.64x64x16.F32 R24, gdesc[UR48], R24 ;  /* 0x00e00000301879f0 */ /* 0x000fe20008700818 */
[----:B------:R-:W-:Y:S01]  /*2af0*/  UMOV UR35, UR31 ;  /* 0x0000001f00237c82 */ /* 0x000fe20008000000 */
[----:B------:R-:W-:Y:S01]  /*2b00*/  UIADD3.64 UR48, UR28, 0x604, URZ ;  /* 0x000006041c307897 */ /* 0x000fe2000fffe03f */
[----:B------:R-:W-:Y:S01]  /*2b10*/  UMOV UR50, UR22 ;  /* 0x0000001600327c82 */ /* 0x000fe20008000000 */
[----:B------:R-:W-:Y:S01]  /*2b20*/  UMOV UR51, UR23 ;  /* 0x0000001700337c82 */ /* 0x000fe20008000000 */
[----:B------:R-:W-:Y:S01]  /*2b30*/  HGMMA.64x64x16.F32 R24, gdesc[UR32], R24 ;  /* 0x00e00000201879f0 */ /* 0x000fe20008700818 */
[----:B------:R-:W-:Y:S01]  /*2b40*/  UIADD3.64 UR32, UR28, 0xdfe, URZ ;  /* 0x00000dfe1c207897 */ /* 0x000fe2000fffe03f */
[----:B------:R-:W-:Y:S01]  /*2b50*/  UMOV UR34, UR18 ;  /* 0x0000001200227c82 */ /* 0x000fe20008000000 */
[----:B------:R-:W-:Y:S01]  /*2b60*/  UMOV UR35, UR19 ;  /* 0x0000001300237c82 */ /* 0x000fe20008000000 */
[----:B------:R-:W-:Y:S01]  /*2b70*/  HGMMA.64x64x16.F32 R24, gdesc[UR52], R24 ;  /* 0x00e00000341879f0 */ /* 0x000fe20008700818 */
[----:B------:R-:W-:-:S02]  /*2b80*/  R2UR UR55, R10 ;  /* 0x000000000a3772ca */ /* 0x000fc400000e0000 */
[----:B------:R-:W1:Y:S02]  /*2b90*/  LDC R10, c[0x0][0x230] ;  /* 0x00008c00ff0a7b82 */ /* 0x000e640000000800 */
[----:B-1----:R-:W-:Y:S01]  /*2ba0*/  ISETP.GE.AND P0, PT, R9, R10, PT ;  /* 0x0000000a0900720c */ /* 0x002fe20003f06270 */
[----:B------:R-:W-:Y:S01]  /*2bb0*/  HGMMA.64x64x16.F32 R24, gdesc[UR48], R24 ;  /* 0x00e00000301879f0 */ /* 0x000fe20008700818 */
[----:B------:R-:W-:-:S03]  /*2bc0*/  R2UR UR51, R11 ;  /* 0x000000000b3372ca */ /* 0x000fc600000e0000 */
[----:B------:R-:W-:Y:S01]  /*2bd0*/  HGMMA.64x64x16.F32 R24, gdesc[UR32], R24 ;  /* 0x00e00000201879f0 */ /* 0x000fe20008700818 */
[----:B------:R-:W-:-:S03]  /*2be0*/  R2UR UR32, R13 ;  /* 0x000000000d2072ca */ /* 0x000fc600000e0000 */
[----:B------:R-:W-:Y:S04]  /*2bf0*/  HGMMA.64x64x16.F32 R24, gdesc[UR36], R24 ;  /* 0x00e00000241879f0 */ /* 0x000fe80008700818 */
[----:B------:R-:W-:Y:S04]  /*2c00*/  HGMMA.64x64x16.F32 R24, gdesc[UR40], R24 ;  /* 0x00e00000281879f0 */ /* 0x000fe80008700818 */
[----:B------:R-:W-:Y:S01]  /*2c10*/  HGMMA.64x64x16.F32 R24, gdesc[UR44], R24, gsb0 ;  /* 0x00e000002c1879f0 */ /* 0x000fe20008000818 */
[----:B------:R-:W-:Y:S05]  /*2c20*/  @!P0 BRA `(.L_x_49) ;  /* 0xfffffff4007c8947 */ /* 0x000fea000383ffff */
.L_x_47:
[----:B-1----:R-:W-:Y:S01]  /*2c30*/  R2UR UR4, R2 ;  /* 0x00000000020472ca */ /* 0x002fe200000e0000 */
[C---:B------:R-:W-:Y:S01]  /*2c40*/  IMAD.SHL.U32 R2, R0.reuse, 0x80, RZ ;  /* 0x0000008000027824 */ /* 0x040fe200078e00ff */
[----:B------:R-:W-:Y:S01]  /*2c50*/  R2UR UR5, R3 ;  /* 0x00000000030572ca */ /* 0x000fe200000e0000 */
[----:B------:R-:W-:Y:S02]  /*2c60*/  WARPGROUP.DEPBAR.LE gsb0, 0x0 ;  /* 0x00008000000079c5 */ /* 0x000fe40000010000 */
[----:B------:R-:W-:Y:S01]  /*2c70*/  IMAD.SHL.U32 R3, R0, 0x10, RZ ;  /* 0x0000001000037824 */ /* 0x000fe200078e00ff */
[----:B----4-:R-:W-:Y:S01]  /*2c80*/  BAR.SYNC.DEFER_BLOCKING 0x0 ;  /* 0x0000000000007b1d */ /* 0x010fe20000010000 */
[----:B------:R-:W-:Y:S02]  /*2c90*/  LOP3.LUT R2, R2, 0x780, RZ, 0xc0, !PT ;  /* 0x0000078002027812 */ /* 0x000fe400078ec0ff */
[----:B------:R-:W-:Y:S02]  /*2ca0*/  ELECT P0, URZ, PT ;  /* 0x00000000003f782f */ /* 0x000fe40003800000 */
[----:B------:R-:W-:-:S02]  /*2cb0*/  F2FP.F16.F32.PACK_AB R120, R121, R120 ;  /* 0x000000787978723e */ /* 0x000fc400000000ff */
[----:B------:R-:W-:Y:S01]  /*2cc0*/  LOP3.LUT R3, R2, 0x70, R3, 0xf8, !PT ;  /* 0x0000007002037812 */ /* 0x000fe200078ef803 */
[----:B------:R-:W-:Y:S01]  /*2cd0*/  UMOV UR33, UR55 ;  /* 0x0000003700217c82 */ /* 0x000fe20008000000 */
[----:B------:R-:W-:Y:S01]  /*2ce0*/  ISETP.LT.U32.AND P0, PT, R7, 0x20, P0 ;  /* 0x000000200700780c */ /* 0x000fe20000701070 */
[----:B------:R-:W-:Y:S01]  /*2cf0*/  IMAD.U32 R4, RZ, RZ, UR4 ;  /* 0x00000004ff047e24 */ /* 0x000fe2000f8e00ff */
[----:B------:R-:W-:Y:S01]  /*2d00*/  LOP3.LUT R3, R3, 0x10, R0, 0x78, !PT ;  /* 0x0000001003037812 */ /* 0x000fe200078e7800 */
[----:B------:R-:W-:Y:S01]  /*2d10*/  IMAD.SHL.U32 R0, R0, 0x40, RZ ;  /* 0x0000004000007824 */ /* 0x000fe200078e00ff */
[----:B------:R-:W-:Y:S01]  /*2d20*/  F2FP.F16.F32.PACK_AB R121, R123, R122 ;  /* 0x0000007a7b79723e */ /* 0x000fe200000000ff */
[----:B------:R-:W-:Y:S01]  /*2d30*/  IMAD.U32 R5, RZ, RZ, UR5 ;  /* 0x00000005ff057e24 */ /* 0x000fe2000f8e00ff */
[----:B------:R-:W-:Y:S01]  /*2d40*/  F2FP.F16.F32.PACK_AB R88, R89, R88 ;  /* 0x000000585958723e */ /* 0x000fe200000000ff */
[----:B------:R-:W-:Y:S01]  /*2d50*/  UMOV UR34, UR51 ;  /* 0x0000003300227c82 */ /* 0x000fe20008000000 */
[----:B------:R-:W-:-:S02]  /*2d60*/  LOP3.LUT R0, R3, 0x1800, R0, 0xf8, !PT ;  /* 0x0000180003007812 */ /* 0x000fc400078ef800 */
[----:B------:R-:W-:Y:S02]  /*2d70*/  F2FP.F16.F32.PACK_AB R122, R125, R124 ;  /* 0x0000007c7d7a723e */ /* 0x000fe400000000ff */
[C---:B------:R-:W-:Y:S01]  /*2d80*/  LOP3.LUT R3, R0.reuse, 0x20, RZ, 0x3c, !PT ;  /* 0x0000002000037812 */ /* 0x040fe200078e3cff */
[----:B------:R-:W-:Y:S01]  /*2d90*/  VIADD R2, R0, UR32 ;  /* 0x0000002000027c36 */ /* 0x000fe20008000000 */
[----:B------:R-:W-:Y:S01]  /*2da0*/  F2FP.F16.F32.PACK_AB R123, R127, R126 ;  /* 0x0000007e7f7b723e */ /* 0x000fe200000000ff */
[----:B------:R-:W-:Y:S01]  /*2db0*/  VOTEU.ANY UP0, P0 ;  /* 0x00000000003f7886 */ /* 0x000fe20000000100 */
[----:B------:R-:W-:Y:S01]  /*2dc0*/  F2FP.F16.F32.PACK_AB R89, R91, R90 ;  /* 0x0000005a5b59723e */ /* 0x000fe200000000ff */
[----:B------:R-:W1:Y:S01]  /*2dd0*/  @!P1 SYNCS.CCTL.IV [UR32+0x14000] ;  /* 0x01400000ff0099b1 */ /* 0x000e620008000020 */
[----:B------:R-:W-:Y:S01]  /*2de0*/  F2FP.F16.F32.PACK_AB R56, R57, R56 ;  /* 0x000000383938723e */ /* 0x000fe200000000ff */
[----:B------:R-:W-:Y:S01]  /*2df0*/  VIADD R3, R3, UR32 ;  /* 0x0000002003037c36 */ /* 0x000fe20008000000 */
[----:B------:R-:W-:Y:S01]  /*2e00*/  F2FP.F16.F32.PACK_AB R90, R93, R92 ;  /* 0x0000005c5d5a723e */ /* 0x000fe200000000ff */
[----:B-1----:R-:W-:Y:S01]  /*2e10*/  STSM.16.M88.4 [R2], R120 ;  /* 0x0000007802007844 */ /* 0x002fe20000000200 */
[----:B------:R-:W-:-:S02]  /*2e20*/  F2FP.F16.F32.PACK_AB R91, R95, R94 ;  /* 0x0000005e5f5b723e */ /* 0x000fc400000000ff */
[----:B------:R-:W-:Y:S02]  /*2e30*/  F2FP.F16.F32.PACK_AB R57, R59, R58 ;  /* 0x0000003a3b39723e */ /* 0x000fe400000000ff */
[----:B------:R-:W-:Y:S01]  /*2e40*/  F2FP.F16.F32.PACK_AB R24, R25, R24 ;  /* 0x000000181918723e */ /* 0x000fe200000000ff */
[----:B------:R-:W-:Y:S01]  /*2e50*/  STSM.16.M88.4 [R2+0x2000], R88 ;  /* 0x0020005802007844 */ /* 0x000fe20000000200 */
[----:B------:R-:W-:Y:S02]  /*2e60*/  F2FP.F16.F32.PACK_AB R128, R129, R128 ;  /* 0x000000808180723e */ /* 0x000fe400000000ff */
[----:B------:R-:W-:Y:S02]  /*2e70*/  F2FP.F16.F32.PACK_AB R58, R61, R60 ;  /* 0x0000003c3d3a723e */ /* 0x000fe400000000ff */
[----:B------:R-:W-:Y:S02]  /*2e80*/  F2FP.F16.F32.PACK_AB R59, R63, R62 ;  /* 0x0000003e3f3b723e */ /* 0x000fe400000000ff */
[----:B------:R-:W-:-:S02]  /*2e90*/  F2FP.F16.F32.PACK_AB R25, R27, R26 ;  /* 0x0000001a1b19723e */ /* 0x000fc400000000ff */
[----:B------:R-:W-:Y:S01]  /*2ea0*/  @P0 R2UR UR4, R4 ;  /* 0x00000000040402ca */ /* 0x000fe200000e0000 */
[----:B------:R-:W-:Y:S01]  /*2eb0*/  STSM.16.M88.4 [R2+0x4000], R56 ;  /* 0x0040003802007844 */ /* 0x000fe20000000200 */
[----:B------:R-:W-:Y:S02]  /*2ec0*/  F2FP.F16.F32.PACK_AB R129, R131, R130 ;  /* 0x000000828381723e */ /* 0x000fe400000000ff */
[----:B------:R-:W-:Y:S02]  /*2ed0*/  F2FP.F16.F32.PACK_AB R96, R97, R96 ;  /* 0x000000606160723e */ /* 0x000fe400000000ff */
[----:B------:R-:W-:Y:S02]  /*2ee0*/  F2FP.F16.F32.PACK_AB R26, R29, R28 ;  /* 0x0000001c1d1a723e */ /* 0x000fe400000000ff */
[----:B------:R-:W-:Y:S02]  /*2ef0*/  F2FP.F16.F32.PACK_AB R27, R31, R30 ;  /* 0x0000001e1f1b723e */ /* 0x000fe400000000ff */
[----:B------:R-:W-:-:S02]  /*2f00*/  LOP3.LUT R4, R0, 0x40, RZ, 0x3c, !PT ;  /* 0x0000004000047812 */ /* 0x000fc400078e3cff */
[----:B------:R-:W-:Y:S01]  /*2f10*/  F2FP.F16.F32.PACK_AB R130, R133, R132 ;  /* 0x000000848582723e */ /* 0x000fe200000000ff */
[----:B------:R-:W-:Y:S01]  /*2f20*/  STSM.16.M88.4 [R2+0x6000], R24 ;  /* 0x0060001802007844 */ /* 0x000fe20000000200 */
[----:B------:R-:W-:Y:S01]  /*2f30*/  F2FP.F16.F32.PACK_AB R131, R135, R134 ;  /* 0x000000868783723e */ /* 0x000fe200000000ff */
[----:B------:R-:W-:Y:S01]  /*2f40*/  VIADD R4, R4, UR32 ;  /* 0x0000002004047c36 */ /* 0x000fe20008000000 */
[----:B------:R-:W-:Y:S02]  /*2f50*/  F2FP.F16.F32.PACK_AB R97, R99, R98 ;  /* 0x000000626361723e */ /* 0x000fe400000000ff */
[----:B------:R-:W-:Y:S01]  /*2f60*/  F2FP.F16.F32.PACK_AB R64, R65, R64 ;  /* 0x000000404140723e */ /* 0x000fe200000000ff */
[----:B------:R-:W-:Y:S01]  /*2f70*/  STSM.16.M88.4 [R3], R128 ;  /* 0x0000008003007844 */ /* 0x000fe20000000200 */
[----:B------:R-:W-:Y:S02]  /*2f80*/  F2FP.F16.F32.PACK_AB R98, R101, R100 ;  /* 0x000000646562723e */ /* 0x000fe400000000ff */
        /* <DEDUP_REMOVED lines=8> */
[----:B------:R-:W-:Y:S01]  /*3010*/  F2FP.F16.F32.PACK_AB R137, R139, R138 ;  /* 0x0000008a8b89723e */ /* 0x000fe200000000ff */
[----:B------:R-:W-:Y:S01]  /*3020*/  STSM.16.M88.4 [R3+0x4000], R64 ;  /* 0x0040004003007844 */ /* 0x000fe20000000200 */
[----:B------:R-:W-:Y:S02]  /*3030*/  F2FP.F16.F32.PACK_AB R104, R105, R104 ;  /* 0x000000686968723e */ /* 0x000fe400000000ff */
[----:B------:R-:W-:Y:S02]  /*3040*/  F2FP.F16.F32.PACK_AB R34, R37, R36 ;  /* 0x000000242522723e */ /* 0x000fe400000000ff */
[----:B------:R-:W-:Y:S02]  /*3050*/  F2FP.F16.F32.PACK_AB R35, R39, R38 ;  /* 0x000000262723723e */ /* 0x000fe400000000ff */
[----:B------:R-:W-:Y:S02]  /*3060*/  LOP3.LUT R0, R0, 0x60, RZ, 0x3c, !PT ;  /* 0x0000006000007812 */ /* 0x000fe400078e3cff */
[----:B------:R-:W-:Y:S01]  /*3070*/  F2FP.F16.F32.PACK_AB R138, R141, R140 ;  /* 0x0000008c8d8a723e */ /* 0x000fe200000000ff */
[----:B------:R-:W-:Y:S01]  /*3080*/  STSM.16.M88.4 [R3+0x6000], R32 ;  /* 0x0060002003007844 */ /* 0x000fe20000000200 */
[----:B------:R-:W-:Y:S01]  /*3090*/  F2FP.F16.F32.PACK_AB R139, R143, R142 ;  /* 0x0000008e8f8b723e */ /* 0x000fe200000000ff */
[----:B------:R-:W-:Y:S01]  /*30a0*/  VIADD R0, R0, UR32 ;  /* 0x0000002000007c36 */ /* 0x000fe20008000000 */
[----:B------:R-:W-:-:S02]  /*30b0*/  F2FP.F16.F32.PACK_AB R105, R107, R106 ;  /* 0x0000006a6b69723e */ /* 0x000fc400000000ff */
[----:B------:R-:W-:Y:S01]  /*30c0*/  F2FP.F16.F32.PACK_AB R72, R73, R72 ;  /* 0x000000484948723e */ /* 0x000fe200000000ff */
[----:B------:R-:W-:Y:S01]  /*30d0*/  STSM.16.M88.4 [R4], R136 ;  /* 0x0000008804007844 */ /* 0x000fe20000000200 */
[----:B------:R-:W-:Y:S02]  /*30e0*/  F2FP.F16.F32.PACK_AB R106, R109, R108 ;  /* 0x0000006c6d6a723e */ /* 0x000fe400000000ff */
[----:B------:R-:W-:Y:S02]  /*30f0*/  F2FP.F16.F32.PACK_AB R107, R111, R110 ;  /* 0x0000006e6f6b723e */ /* 0x000fe400000000ff */
[----:B------:R-:W-:Y:S02]  /*3100*/  F2FP.F16.F32.PACK_AB R73, R75, R74 ;  /* 0x0000004a4b49723e */ /* 0x000fe400000000ff */
[----:B------:R-:W-:Y:S01]  /*3110*/  F2FP.F16.F32.PACK_AB R40, R41, R40 ;  /* 0x000000282928723e */ /* 0x000fe200000000ff */
[----:B------:R-:W-:Y:S01]  /*3120*/  STSM.16.M88.4 [R4+0x2000], R104 ;  /* 0x0020006804007844 */ /* 0x000fe20000000200 */
[----:B------:R-:W-:-:S02]  /*3130*/  F2FP.F16.F32.PACK_AB R144, R145, R144 ;  /* 0x000000909190723e */ /* 0x000fc400000000ff */
[----:B------:R-:W-:Y:S02]  /*3140*/  F2FP.F16.F32.PACK_AB R74, R77, R76 ;  /* 0x0000004c4d4a723e */ /* 0x000fe400000000ff */
[----:B------:R-:W-:Y:S02]  /*3150*/  F2FP.F16.F32.PACK_AB R75, R79, R78 ;  /* 0x0000004e4f4b723e */ /* 0x000fe400000000ff */
[----:B------:R-:W-:Y:S02]  /*3160*/  F2FP.F16.F32.PACK_AB R41, R43, R42 ;  /* 0x0000002a2b29723e */ /* 0x000fe400000000ff */
[----:B------:R-:W-:Y:S01]  /*3170*/  F2FP.F16.F32.PACK_AB R145, R147, R146 ;  /* 0x000000929391723e */ /* 0x000fe200000000ff */
[----:B------:R-:W-:Y:S01]  /*3180*/  STSM.16.M88.4 [R4+0x4000], R72 ;  /* 0x0040004804007844 */ /* 0x000fe20000000200 */
[----:B------:R-:W-:Y:S02]  /*3190*/  F2FP.F16.F32.PACK_AB R112, R113, R112 ;  /* 0x000000707170723e */ /* 0x000fe400000000ff */
[----:B------:R-:W-:-:S02]  /*31a0*/  F2FP.F16.F32.PACK_AB R42, R45, R44 ;  /* 0x0000002c2d2a723e */ /* 0x000fc400000000ff */
[----:B------:R-:W-:Y:S02]  /*31b0*/  F2FP.F16.F32.PACK_AB R43, R47, R46 ;  /* 0x0000002e2f2b723e */ /* 0x000fe400000000ff */
[----:B------:R-:W-:Y:S02]  /*31c0*/  F2FP.F16.F32.PACK_AB R146, R149, R148 ;  /* 0x000000949592723e */ /* 0x000fe400000000ff */
[----:B------:R-:W-:Y:S01]  /*31d0*/  F2FP.F16.F32.PACK_AB R147, R151, R150 ;  /* 0x000000969793723e */ /* 0x000fe200000000ff */
[----:B------:R-:W-:Y:S01]  /*31e0*/  STSM.16.M88.4 [R4+0x6000], R40 ;  /* 0x0060002804007844 */ /* 0x000fe20000000200 */
[----:B------:R-:W-:Y:S02]  /*31f0*/  F2FP.F16.F32.PACK_AB R113, R115, R114 ;  /* 0x000000727371723e */ /* 0x000fe400000000ff */
[----:B------:R-:W-:Y:S01]  /*3200*/  F2FP.F16.F32.PACK_AB R80, R81, R80 ;  /* 0x000000505150723e */ /* 0x000fe200000000ff */
[----:B------:R-:W-:Y:S01]  /*3210*/  STSM.16.M88.4 [R0], R144 ;  /* 0x0000009000007844 */ /* 0x000fe20000000200 */
[----:B------:R-:W-:-:S02]  /*3220*/  F2FP.F16.F32.PACK_AB R114, R117, R116 ;  /* 0x000000747572723e */ /* 0x000fc400000000ff */
[----:B------:R-:W-:Y:S02]  /*3230*/  F2FP.F16.F32.PACK_AB R115, R119, R118 ;  /* 0x000000767773723e */ /* 0x000fe400000000ff */
[----:B------:R-:W-:Y:S02]  /*3240*/  F2FP.F16.F32.PACK_AB R81, R83, R82 ;  /* 0x000000525351723e */ /* 0x000fe400000000ff */
[----:B------:R-:W-:Y:S01]  /*3250*/  F2FP.F16.F32.PACK_AB R48, R49, R48 ;  /* 0x000000303130723e */ /* 0x000fe200000000ff */
[----:B------:R-:W-:Y:S01]  /*3260*/  STSM.16.M88.4 [R0+0x2000], R112 ;  /* 0x0020007000007844 */ /* 0x000fe20000000200 */
[----:B------:R-:W-:Y:S02]  /*3270*/  F2FP.F16.F32.PACK_AB R82, R85, R84 ;  /* 0x000000545552723e */ /* 0x000fe400000000ff */
[----:B------:R-:W-:Y:S02]  /*3280*/  F2FP.F16.F32.PACK_AB R83, R87, R86 ;  /* 0x000000565753723e */ /* 0x000fe400000000ff */
[----:B------:R-:W-:-:S02]  /*3290*/  F2FP.F16.F32.PACK_AB R49, R51, R50 ;  /* 0x000000323331723e */ /* 0x000fc400000000ff */
[----:B------:R-:W-:Y:S01]  /*32a0*/  F2FP.F16.F32.PACK_AB R50, R53, R52 ;  /* 0x000000343532723e */ /* 0x000fe200000000ff */
[----:B------:R-:W-:Y:S01]  /*32b0*/  STSM.16.M88.4 [R0+0x4000], R80 ;  /* 0x0040005000007844 */ /* 0x000fe20000000200 */
[----:B------:R-:W-:Y:S02]  /*32c0*/  F2FP.F16.F32.PACK_AB R51, R55, R54 ;  /* 0x000000363733723e */ /* 0x000fe400000000ff */
[----:B------:R-:W-:-:S03]  /*32d0*/  @P0 R2UR UR5, R5 ;  /* 0x00000000050502ca */ /* 0x000fc600000e0000 */
[----:B------:R-:W-:Y:S01]  /*32e0*/  STSM.16.M88.4 [R0+0x6000], R48 ;  /* 0x0060003000007844 */ /* 0x000fe20000000200 */
[----:B------:R1:W-:Y:S06]  /*32f0*/  MEMBAR.ALL.CTA ;  /* 0x0000000000007992 */ /* 0x0003ec0000008000 */
[----:B-1----:R-:W1:Y:S02]  /*3300*/  FENCE.VIEW.ASYNC.S ;  /* 0x00000000000073c6 */ /* 0x002e640000000000 */
[----:B-1----:R-:W-:Y:S06]  /*3310*/  BAR.SYNC.DEFER_BLOCKING 0x0 ;  /* 0x0000000000007b1d */ /* 0x002fec0000010000 */
[----:B------:R1:W-:Y:S01]  /*3320*/  @UP0 UTMASTG.2D [UR32], [UR4] ;  /* 0x00000020040003b5 */ /* 0x0003e20008008000 */
[----:B------:R0:W-:Y:S01]  /*3330*/  UTMACMDFLUSH ;  /* 0x00000000000079b7 */ /* 0x0001e20000000000 */
[----:B------:R-:W-:-:S04]  /*3340*/  DEPBAR.LE SB0, 0x0 ;  /* 0x000080000000791a */ /* 0x000fc80000000000 */
[----:B------:R-:W-:Y:S06]  /*3350*/  BAR.SYNC.DEFER_BLOCKING 0x0 ;  /* 0x0000000000007b1d */ /* 0x000fec0000010000 */
[----:B-1----:R-:W-:Y:S05]  /*3360*/  EXIT ;  /* 0x000000000000794d */ /* 0x002fea0003800000 */
.L_x_48:
[----:B------:R-:W1:Y:S02]  /*3370*/  SYNCS.PHASECHK.TRANS64.TRYWAIT P0, [UR32+0x14000], R10 ;  /* 0x0140000aff0075a7 */ /* 0x000e640008000160 */
[----:B-1----:R-:W-:Y:S05]  /*3380*/  @!P0 BRA `(.L_x_48) ;  /* 0xfffffffc00f88947 */ /* 0x002fea000383ffff */
[----:B------:R-:W-:Y:S05]  /*3390*/  BRA `(.L_x_50) ;  /* 0xfffffff000547947 */ /* 0x000fea000383ffff */
.L_x_51:
[----:B------:R-:W-:-:S00]  /*33a0*/  BRA `(.L_x_51) ;  /* 0xfffffffc00fc7947 */ /* 0x000fc0000383ffff */
[----:B------:R-:W-:-:S00]  /*33b0*/  NOP ;  /* 0x0000000000007918 */ /* 0x000fc00000000000 */
        /* <DEDUP_REMOVED lines=12> */
.L_x_52:


//--------------------- .nv.shared.gluon_wgmma    --------------------------
	.section	.nv.shared.gluon_wgmma,"aw",@nobits
	.sectionflags	@""
	.align	16
	.zero		1024


//--------------------- .nv.shared.reserved.0     --------------------------
	.section	.nv.shared.reserved.0,"aw",@nobits
	.weak		__nv_reservedSMEM_offset_0_alias
	.size		__nv_reservedSMEM_offset_0_alias, 0, 0
	.other		__nv_reservedSMEM_offset_0_alias,@"STO_CUDA_RESERVED_SHARED STV_DEFAULT"
__nv_reservedSMEM_offset_0_alias:
	.zero		0


//--------------------- .nv.constant0.gluon_wgmma --------------------------
	.section	.nv.constant0.gluon_wgmma,"a",@progbits
	.sectionflags	@""
	.align	4
.nv.constant0.gluon_wgmma:
	.zero		608


//--------------------- SYMBOLS --------------------------

	.type		.nv.reservedSmem.offset0,@object
	.size		.nv.reservedSmem.offset0,0x4
